//
// Generated by NVIDIA NVVM Compiler
//
// Compiler Build ID: CL-36424714
// Cuda compilation tools, release 13.0, V13.0.88
// Based on NVVM 20.0.0
//

.version 9.0
.target sm_100
.address_size 64

	// .globl	_Z10matrix_muliPfS_S_
// _ZZ10matrix_muliPfS_S_E3row has been demoted
// _ZZ10matrix_muliPfS_S_E3col has been demoted
// _ZZ10matrix_muliPfS_S_E3out has been demoted

.visible .entry _Z10matrix_muliPfS_S_(
	.param .u32 _Z10matrix_muliPfS_S__param_0,
	.param .u64 .ptr .align 1 _Z10matrix_muliPfS_S__param_1,
	.param .u64 .ptr .align 1 _Z10matrix_muliPfS_S__param_2,
	.param .u64 .ptr .align 1 _Z10matrix_muliPfS_S__param_3
)
{
	.reg .pred 	%p<52>;
	.reg .b16 	%rs<4>;
	.reg .b32 	%r<142>;
	.reg .b32 	%f<106>;
	.reg .b64 	%rd<14>;
	// demoted variable
	.shared .align 4 .b8 _ZZ10matrix_muliPfS_S_E3row[4096];
	// demoted variable
	.shared .align 4 .b8 _ZZ10matrix_muliPfS_S_E3col[4224];
	// demoted variable
	.shared .align 4 .b8 _ZZ10matrix_muliPfS_S_E3out[4096];
	ld.param.u32 	%r33, [_Z10matrix_muliPfS_S__param_0];
	ld.param.u64 	%rd3, [_Z10matrix_muliPfS_S__param_1];
	ld.param.u64 	%rd4, [_Z10matrix_muliPfS_S__param_2];
	mov.u32 	%r1, %tid.x;
	mov.u32 	%r136, %tid.y;
	max.u32 	%r34, %r1, %r136;
	setp.ge.u32 	%p1, %r34, %r33;
	@%p1 bra 	$L__BB0_27;
	shl.b32 	%r35, %r136, 7;
	mov.u32 	%r36, _ZZ10matrix_muliPfS_S_E3out;
	add.s32 	%r3, %r36, %r35;
	shl.b32 	%r37, %r1, 2;
	add.s32 	%r4, %r3, %r37;
	mov.b32 	%r38, 0;
	st.shared.u32 	[%r4], %r38;
	mov.u32 	%r39, %ctaid.y;
	mov.u32 	%r5, %ntid.y;
	mad.lo.s32 	%r6, %r39, %r5, %r136;
	mov.u32 	%r40, %ctaid.x;
	mov.u32 	%r7, %ntid.x;
	mad.lo.s32 	%r8, %r40, %r7, %r1;
	setp.lt.s32 	%p2, %r33, -30;
	mov.f32 	%f105, 0f00000000;
	@%p2 bra 	$L__BB0_26;
	min.s32 	%r42, %r33, 32;
	add.s32 	%r43, %r33, -1;
	shr.s32 	%r44, %r43, 31;
	shr.u32 	%r45, %r44, 27;
	add.s32 	%r46, %r43, %r45;
	shr.s32 	%r9, %r46, 5;
	mul.lo.s32 	%r10, %r6, %r33;
	mov.u32 	%r48, _ZZ10matrix_muliPfS_S_E3row;
	add.s32 	%r49, %r48, %r35;
	add.s32 	%r11, %r49, %r37;
	mov.u32 	%r51, _ZZ10matrix_muliPfS_S_E3col;
	mad.lo.s32 	%r52, %r136, 132, %r51;
	add.s32 	%r12, %r52, %r37;
	and.b32  	%r13, %r42, 3;
	and.b32  	%r14, %r42, 60;
	cvt.u16.u32 	%rs1, %r42;
	shr.u16 	%rs2, %rs1, 2;
	and.b16  	%rs3, %rs2, 15;
	mul.wide.u16 	%r53, %rs3, 4;
	neg.s32 	%r15, %r53;
	add.s32 	%r55, %r35, %r36;
	add.s32 	%r16, %r55, 8;
	cvta.to.global.u64 	%rd1, %rd3;
	cvta.to.global.u64 	%rd2, %rd4;
	mov.b32 	%r135, 0;
	mov.u32 	%r137, %r1;
$L__BB0_3:
	mov.u32 	%r17, %r135;
	setp.lt.s32 	%p3, %r33, 1;
	add.s32 	%r56, %r137, %r10;
	mul.wide.s32 	%rd6, %r56, 4;
	add.s64 	%rd7, %rd1, %rd6;
	ld.global.f32 	%f12, [%rd7];
	st.shared.f32 	[%r11], %f12;
	mad.lo.s32 	%r57, %r136, %r33, %r8;
	mul.wide.s32 	%rd8, %r57, 4;
	add.s64 	%rd9, %rd2, %rd8;
	ld.global.f32 	%f13, [%rd9];
	st.shared.f32 	[%r12], %f13;
	bar.sync 	0;
	ld.shared.f32 	%f1, [%r11];
	@%p3 bra 	$L__BB0_24;
	setp.lt.s32 	%p4, %r33, 4;
	mov.b32 	%r141, 0;
	@%p4 bra 	$L__BB0_15;
	mad.lo.s32 	%r60, %r1, 132, %r51;
	add.s32 	%r139, %r60, 8;
	mov.u32 	%r138, %r16;
	mov.u32 	%r140, %r15;
$L__BB0_6:
	setp.ne.s32 	%p5, %r1, 0;
	ld.shared.f32 	%f14, [%r139+-8];
	mul.f32 	%f15, %f1, %f14;
	mov.b32 	%r61, %f15;
	shfl.sync.down.b32	%r62|%p6, %r61, 16, 31, -1;
	mov.b32 	%f16, %r62;
	add.f32 	%f17, %f15, %f16;
	mov.b32 	%r63, %f17;
	shfl.sync.down.b32	%r64|%p7, %r63, 8, 31, -1;
	mov.b32 	%f18, %r64;
	add.f32 	%f19, %f17, %f18;
	mov.b32 	%r65, %f19;
	shfl.sync.down.b32	%r66|%p8, %r65, 4, 31, -1;
	mov.b32 	%f20, %r66;
	add.f32 	%f21, %f19, %f20;
	mov.b32 	%r67, %f21;
	shfl.sync.down.b32	%r68|%p9, %r67, 2, 31, -1;
	mov.b32 	%f22, %r68;
	add.f32 	%f23, %f21, %f22;
	mov.b32 	%r69, %f23;
	shfl.sync.down.b32	%r70|%p10, %r69, 1, 31, -1;
	mov.b32 	%f24, %r70;
	add.f32 	%f2, %f23, %f24;
	@%p5 bra 	$L__BB0_8;
	ld.shared.f32 	%f25, [%r138+-8];
	add.f32 	%f26, %f2, %f25;
	st.shared.f32 	[%r138+-8], %f26;
$L__BB0_8:
	ld.shared.f32 	%f27, [%r139+-4];
	mul.f32 	%f28, %f1, %f27;
	mov.b32 	%r71, %f28;
	shfl.sync.down.b32	%r72|%p12, %r71, 16, 31, -1;
	mov.b32 	%f29, %r72;
	add.f32 	%f30, %f28, %f29;
	mov.b32 	%r73, %f30;
	shfl.sync.down.b32	%r74|%p13, %r73, 8, 31, -1;
	mov.b32 	%f31, %r74;
	add.f32 	%f32, %f30, %f31;
	mov.b32 	%r75, %f32;
	shfl.sync.down.b32	%r76|%p14, %r75, 4, 31, -1;
	mov.b32 	%f33, %r76;
	add.f32 	%f34, %f32, %f33;
	mov.b32 	%r77, %f34;
	shfl.sync.down.b32	%r78|%p15, %r77, 2, 31, -1;
	mov.b32 	%f35, %r78;
	add.f32 	%f36, %f34, %f35;
	mov.b32 	%r79, %f36;
	shfl.sync.down.b32	%r80|%p16, %r79, 1, 31, -1;
	mov.b32 	%f37, %r80;
	add.f32 	%f3, %f36, %f37;
	@%p5 bra 	$L__BB0_10;
	ld.shared.f32 	%f38, [%r138+-4];
	add.f32 	%f39, %f3, %f38;
	st.shared.f32 	[%r138+-4], %f39;
$L__BB0_10:
	setp.ne.s32 	%p17, %r1, 0;
	ld.shared.f32 	%f40, [%r139];
	mul.f32 	%f41, %f1, %f40;
	mov.b32 	%r81, %f41;
	shfl.sync.down.b32	%r82|%p18, %r81, 16, 31, -1;
	mov.b32 	%f42, %r82;
	add.f32 	%f43, %f41, %f42;
	mov.b32 	%r83, %f43;
	shfl.sync.down.b32	%r84|%p19, %r83, 8, 31, -1;
	mov.b32 	%f44, %r84;
	add.f32 	%f45, %f43, %f44;
	mov.b32 	%r85, %f45;
	shfl.sync.down.b32	%r86|%p20, %r85, 4, 31, -1;
	mov.b32 	%f46, %r86;
	add.f32 	%f47, %f45, %f46;
	mov.b32 	%r87, %f47;
	shfl.sync.down.b32	%r88|%p21, %r87, 2, 31, -1;
	mov.b32 	%f48, %r88;
	add.f32 	%f49, %f47, %f48;
	mov.b32 	%r89, %f49;
	shfl.sync.down.b32	%r90|%p22, %r89, 1, 31, -1;
	mov.b32 	%f50, %r90;
	add.f32 	%f4, %f49, %f50;
	@%p17 bra 	$L__BB0_12;
	ld.shared.f32 	%f51, [%r138];
	add.f32 	%f52, %f4, %f51;
	st.shared.f32 	[%r138], %f52;
$L__BB0_12:
	ld.shared.f32 	%f53, [%r139+4];
	mul.f32 	%f54, %f1, %f53;
	mov.b32 	%r91, %f54;
	shfl.sync.down.b32	%r92|%p24, %r91, 16, 31, -1;
	mov.b32 	%f55, %r92;
	add.f32 	%f56, %f54, %f55;
	mov.b32 	%r93, %f56;
	shfl.sync.down.b32	%r94|%p25, %r93, 8, 31, -1;
	mov.b32 	%f57, %r94;
	add.f32 	%f58, %f56, %f57;
	mov.b32 	%r95, %f58;
	shfl.sync.down.b32	%r96|%p26, %r95, 4, 31, -1;
	mov.b32 	%f59, %r96;
	add.f32 	%f60, %f58, %f59;
	mov.b32 	%r97, %f60;
	shfl.sync.down.b32	%r98|%p27, %r97, 2, 31, -1;
	mov.b32 	%f61, %r98;
	add.f32 	%f62, %f60, %f61;
	mov.b32 	%r99, %f62;
	shfl.sync.down.b32	%r100|%p28, %r99, 1, 31, -1;
	mov.b32 	%f63, %r100;
	add.f32 	%f5, %f62, %f63;
	@%p17 bra 	$L__BB0_14;
	ld.shared.f32 	%f64, [%r138+4];
	add.f32 	%f65, %f5, %f64;
	st.shared.f32 	[%r138+4], %f65;
$L__BB0_14:
	add.s32 	%r140, %r140, 4;
	add.s32 	%r139, %r139, 16;
	add.s32 	%r138, %r138, 16;
	setp.ne.s32 	%p29, %r140, 0;
	mov.u32 	%r141, %r14;
	@%p29 bra 	$L__BB0_6;
$L__BB0_15:
	setp.eq.s32 	%p30, %r13, 0;
	@%p30 bra 	$L__BB0_24;
	setp.ne.s32 	%p31, %r1, 0;
	mad.lo.s32 	%r102, %r1, 132, %r51;
	shl.b32 	%r103, %r141, 2;
	add.s32 	%r28, %r102, %r103;
	ld.shared.f32 	%f66, [%r28];
	mul.f32 	%f67, %f1, %f66;
	mov.b32 	%r104, %f67;
	shfl.sync.down.b32	%r105|%p32, %r104, 16, 31, -1;
	mov.b32 	%f68, %r105;
	add.f32 	%f69, %f67, %f68;
	mov.b32 	%r106, %f69;
	shfl.sync.down.b32	%r107|%p33, %r106, 8, 31, -1;
	mov.b32 	%f70, %r107;
	add.f32 	%f71, %f69, %f70;
	mov.b32 	%r108, %f71;
	shfl.sync.down.b32	%r109|%p34, %r108, 4, 31, -1;
	mov.b32 	%f72, %r109;
	add.f32 	%f73, %f71, %f72;
	mov.b32 	%r110, %f73;
	shfl.sync.down.b32	%r111|%p35, %r110, 2, 31, -1;
	mov.b32 	%f74, %r111;
	add.f32 	%f75, %f73, %f74;
	mov.b32 	%r112, %f75;
	shfl.sync.down.b32	%r113|%p36, %r112, 1, 31, -1;
	mov.b32 	%f76, %r113;
	add.f32 	%f6, %f75, %f76;
	add.s32 	%r29, %r3, %r103;
	@%p31 bra 	$L__BB0_18;
	ld.shared.f32 	%f77, [%r29];
	add.f32 	%f78, %f6, %f77;
	st.shared.f32 	[%r29], %f78;
$L__BB0_18:
	setp.eq.s32 	%p37, %r13, 1;
	@%p37 bra 	$L__BB0_24;
	ld.shared.f32 	%f79, [%r28+4];
	mul.f32 	%f80, %f1, %f79;
	mov.b32 	%r114, %f80;
	shfl.sync.down.b32	%r115|%p39, %r114, 16, 31, -1;
	mov.b32 	%f81, %r115;
	add.f32 	%f82, %f80, %f81;
	mov.b32 	%r116, %f82;
	shfl.sync.down.b32	%r117|%p40, %r116, 8, 31, -1;
	mov.b32 	%f83, %r117;
	add.f32 	%f84, %f82, %f83;
	mov.b32 	%r118, %f84;
	shfl.sync.down.b32	%r119|%p41, %r118, 4, 31, -1;
	mov.b32 	%f85, %r119;
	add.f32 	%f86, %f84, %f85;
	mov.b32 	%r120, %f86;
	shfl.sync.down.b32	%r121|%p42, %r120, 2, 31, -1;
	mov.b32 	%f87, %r121;
	add.f32 	%f88, %f86, %f87;
	mov.b32 	%r122, %f88;
	shfl.sync.down.b32	%r123|%p43, %r122, 1, 31, -1;
	mov.b32 	%f89, %r123;
	add.f32 	%f7, %f88, %f89;
	@%p31 bra 	$L__BB0_21;
	ld.shared.f32 	%f90, [%r29+4];
	add.f32 	%f91, %f7, %f90;
	st.shared.f32 	[%r29+4], %f91;
$L__BB0_21:
	setp.eq.s32 	%p44, %r13, 2;
	@%p44 bra 	$L__BB0_24;
	setp.ne.s32 	%p45, %r1, 0;
	ld.shared.f32 	%f92, [%r28+8];
	mul.f32 	%f93, %f1, %f92;
	mov.b32 	%r124, %f93;
	shfl.sync.down.b32	%r125|%p46, %r124, 16, 31, -1;
	mov.b32 	%f94, %r125;
	add.f32 	%f95, %f93, %f94;
	mov.b32 	%r126, %f95;
	shfl.sync.down.b32	%r127|%p47, %r126, 8, 31, -1;
	mov.b32 	%f96, %r127;
	add.f32 	%f97, %f95, %f96;
	mov.b32 	%r128, %f97;
	shfl.sync.down.b32	%r129|%p48, %r128, 4, 31, -1;
	mov.b32 	%f98, %r129;
	add.f32 	%f99, %f97, %f98;
	mov.b32 	%r130, %f99;
	shfl.sync.down.b32	%r131|%p49, %r130, 2, 31, -1;
	mov.b32 	%f100, %r131;
	add.f32 	%f101, %f99, %f100;
	mov.b32 	%r132, %f101;
	shfl.sync.down.b32	%r133|%p50, %r132, 1, 31, -1;
	mov.b32 	%f102, %r133;
	add.f32 	%f8, %f101, %f102;
	@%p45 bra 	$L__BB0_24;
	ld.shared.f32 	%f103, [%r29+8];
	add.f32 	%f104, %f8, %f103;
	st.shared.f32 	[%r29+8], %f104;
$L__BB0_24:
	add.s32 	%r137, %r137, %r7;
	add.s32 	%r136, %r136, %r5;
	bar.sync 	0;
	add.s32 	%r135, %r17, 1;
	setp.ne.s32 	%p51, %r17, %r9;
	@%p51 bra 	$L__BB0_3;
	ld.shared.f32 	%f105, [%r4];
$L__BB0_26:
	ld.param.u64 	%rd13, [_Z10matrix_muliPfS_S__param_3];
	mad.lo.s32 	%r134, %r6, %r33, %r8;
	cvta.to.global.u64 	%rd10, %rd13;
	mul.wide.u32 	%rd11, %r134, 4;
	add.s64 	%rd12, %rd10, %rd11;
	st.global.f32 	[%rd12], %f105;
$L__BB0_27:
	ret;

}
	// .globl	_Z10matrix_addiifPfS_S_
.visible .entry _Z10matrix_addiifPfS_S_(
	.param .u32 _Z10matrix_addiifPfS_S__param_0,
	.param .u32 _Z10matrix_addiifPfS_S__param_1,
	.param .f32 _Z10matrix_addiifPfS_S__param_2,
	.param .u64 .ptr .align 1 _Z10matrix_addiifPfS_S__param_3,
	.param .u64 .ptr .align 1 _Z10matrix_addiifPfS_S__param_4,
	.param .u64 .ptr .align 1 _Z10matrix_addiifPfS_S__param_5
)
{
	.reg .pred 	%p<6>;
	.reg .b32 	%r<23>;
	.reg .b32 	%f<5>;
	.reg .b64 	%rd<11>;

	ld.param.u32 	%r13, [_Z10matrix_addiifPfS_S__param_1];
	ld.param.f32 	%f1, [_Z10matrix_addiifPfS_S__param_2];
	ld.param.u64 	%rd4, [_Z10matrix_addiifPfS_S__param_3];
	ld.param.u64 	%rd5, [_Z10matrix_addiifPfS_S__param_4];
	ld.param.u64 	%rd6, [_Z10matrix_addiifPfS_S__param_5];
	mov.u32 	%r1, %tid.x;
	mov.u32 	%r2, %tid.y;
	max.u32 	%r14, %r1, %r2;
	setp.ge.u32 	%p1, %r14, %r13;
	@%p1 bra 	$L__BB1_7;
	mov.u32 	%r15, %ctaid.y;
	mov.u32 	%r3, %ntid.y;
	mad.lo.s32 	%r21, %r15, %r3, %r2;
	setp.ge.s32 	%p2, %r21, %r13;
	@%p2 bra 	$L__BB1_7;
	mov.u32 	%r16, %ctaid.x;
	mov.u32 	%r17, %ntid.x;
	mad.lo.s32 	%r5, %r16, %r17, %r1;
	mov.u32 	%r18, %nctaid.x;
	mul.lo.s32 	%r6, %r17, %r18;
	mov.u32 	%r19, %nctaid.y;
	mul.lo.s32 	%r7, %r3, %r19;
	cvta.to.global.u64 	%rd1, %rd4;
	cvta.to.global.u64 	%rd2, %rd5;
	cvta.to.global.u64 	%rd3, %rd6;
$L__BB1_3:
	setp.ge.s32 	%p3, %r5, %r13;
	@%p3 bra 	$L__BB1_6;
	mul.lo.s32 	%r9, %r21, %r13;
	mov.u32 	%r22, %r5;
$L__BB1_5:
	add.s32 	%r20, %r22, %r9;
	mul.wide.s32 	%rd7, %r20, 4;
	add.s64 	%rd8, %rd1, %rd7;
	ld.global.f32 	%f2, [%rd8];
	add.s64 	%rd9, %rd2, %rd7;
	ld.global.f32 	%f3, [%rd9];
	fma.rn.f32 	%f4, %f1, %f3, %f2;
	add.s64 	%rd10, %rd3, %rd7;
	st.global.f32 	[%rd10], %f4;
	add.s32 	%r22, %r22, %r6;
	setp.lt.s32 	%p4, %r22, %r13;
	@%p4 bra 	$L__BB1_5;
$L__BB1_6:
	add.s32 	%r21, %r21, %r7;
	setp.lt.s32 	%p5, %r21, %r13;
	@%p5 bra 	$L__BB1_3;
$L__BB1_7:
	ret;

}
	// .globl	_Z14write_quadrantiiiiPfS_
.visible .entry _Z14write_quadrantiiiiPfS_(
	.param .u32 _Z14write_quadrantiiiiPfS__param_0,
	.param .u32 _Z14write_quadrantiiiiPfS__param_1,
	.param .u32 _Z14write_quadrantiiiiPfS__param_2,
	.param .u32 _Z14write_quadrantiiiiPfS__param_3,
	.param .u64 .ptr .align 1 _Z14write_quadrantiiiiPfS__param_4,
	.param .u64 .ptr .align 1 _Z14write_quadrantiiiiPfS__param_5
)
{
	.reg .pred 	%p<6>;
	.reg .b32 	%r<29>;
	.reg .b32 	%f<2>;
	.reg .b64 	%rd<9>;

	ld.param.u32 	%r15, [_Z14write_quadrantiiiiPfS__param_1];
	ld.param.u32 	%r16, [_Z14write_quadrantiiiiPfS__param_2];
	ld.param.u32 	%r17, [_Z14write_quadrantiiiiPfS__param_3];
	ld.param.u64 	%rd3, [_Z14write_quadrantiiiiPfS__param_4];
	ld.param.u64 	%rd4, [_Z14write_quadrantiiiiPfS__param_5];
	mov.u32 	%r1, %tid.x;
	mov.u32 	%r2, %tid.y;
	max.u32 	%r18, %r1, %r2;
	setp.ge.u32 	%p1, %r18, %r15;
	@%p1 bra 	$L__BB2_7;
	mov.u32 	%r19, %ctaid.y;
	mov.u32 	%r3, %ntid.y;
	mad.lo.s32 	%r27, %r19, %r3, %r2;
	setp.ge.s32 	%p2, %r27, %r15;
	@%p2 bra 	$L__BB2_7;
	mov.u32 	%r20, %ctaid.x;
	mov.u32 	%r21, %ntid.x;
	mad.lo.s32 	%r5, %r20, %r21, %r1;
	mov.u32 	%r22, %nctaid.x;
	mul.lo.s32 	%r6, %r21, %r22;
	mov.u32 	%r23, %nctaid.y;
	mul.lo.s32 	%r7, %r3, %r23;
	cvta.to.global.u64 	%rd1, %rd3;
	cvta.to.global.u64 	%rd2, %rd4;
	shl.b32 	%r8, %r15, 1;
$L__BB2_3:
	setp.ge.s32 	%p3, %r5, %r15;
	@%p3 bra 	$L__BB2_6;
	mul.lo.s32 	%r10, %r27, %r15;
	add.s32 	%r24, %r27, %r16;
	mad.lo.s32 	%r11, %r8, %r24, %r17;
	mov.u32 	%r28, %r5;
$L__BB2_5:
	add.s32 	%r25, %r28, %r10;
	mul.wide.s32 	%rd5, %r25, 4;
	add.s64 	%rd6, %rd1, %rd5;
	ld.global.f32 	%f1, [%rd6];
	add.s32 	%r26, %r11, %r28;
	mul.wide.s32 	%rd7, %r26, 4;
	add.s64 	%rd8, %rd2, %rd7;
	st.global.f32 	[%rd8], %f1;
	add.s32 	%r28, %r28, %r6;
	setp.lt.s32 	%p4, %r28, %r15;
	@%p4 bra 	$L__BB2_5;
$L__BB2_6:
	add.s32 	%r27, %r27, %r7;
	setp.lt.s32 	%p5, %r27, %r15;
	@%p5 bra 	$L__BB2_3;
$L__BB2_7:
	ret;

}
	// .globl	_Z7quarterimPfS_S_S_S_
.visible .entry _Z7quarterimPfS_S_S_S_(
	.param .u32 _Z7quarterimPfS_S_S_S__param_0,
	.param .u64 _Z7quarterimPfS_S_S_S__param_1,
	.param .u64 .ptr .align 1 _Z7quarterimPfS_S_S_S__param_2,
	.param .u64 .ptr .align 1 _Z7quarterimPfS_S_S_S__param_3,
	.param .u64 .ptr .align 1 _Z7quarterimPfS_S_S_S__param_4,
	.param .u64 .ptr .align 1 _Z7quarterimPfS_S_S_S__param_5,
	.param .u64 .ptr .align 1 _Z7quarterimPfS_S_S_S__param_6
)
{
	.reg .pred 	%p<17>;
	.reg .b32 	%r<54>;
	.reg .b32 	%f<5>;
	.reg .b64 	%rd<35>;

	ld.param.u64 	%rd11, [_Z7quarterimPfS_S_S_S__param_1];
	ld.param.u64 	%rd12, [_Z7quarterimPfS_S_S_S__param_2];
	ld.param.u64 	%rd7, [_Z7quarterimPfS_S_S_S__param_3];
	ld.param.u64 	%rd8, [_Z7quarterimPfS_S_S_S__param_4];
	ld.param.u64 	%rd9, [_Z7quarterimPfS_S_S_S__param_5];
	ld.param.u64 	%rd10, [_Z7quarterimPfS_S_S_S__param_6];
	cvta.to.global.u64 	%rd1, %rd12;
	mov.u32 	%r1, %tid.x;
	cvt.u64.u32 	%rd13, %r1;
	mov.u32 	%r26, %tid.y;
	cvt.u64.u32 	%rd14, %r26;
	max.u64 	%rd15, %rd13, %rd14;
	setp.ge.u64 	%p1, %rd15, %rd11;
	@%p1 bra 	$L__BB3_14;
	cvt.u32.u64 	%r3, %rd11;
	shl.b32 	%r4, %r3, 1;
	shr.u64 	%rd16, %rd11, 5;
	cvt.u32.u64 	%r28, %rd16;
	max.s32 	%r29, %r28, 1;
	max.u64 	%rd17, %rd11, 32;
	sub.s64 	%rd18, %rd17, %rd11;
	cvt.u32.u64 	%r5, %rd18;
	shl.b32 	%r6, %r29, 5;
	mov.u32 	%r30, %ctaid.y;
	mov.u32 	%r31, %ntid.y;
	mad.lo.s32 	%r49, %r30, %r31, %r26;
	mov.u32 	%r32, %ctaid.x;
	mov.u32 	%r33, %ntid.x;
	mad.lo.s32 	%r8, %r32, %r33, %r1;
	mov.u32 	%r34, %nctaid.x;
	mul.lo.s32 	%r9, %r33, %r34;
	mov.u32 	%r35, %nctaid.y;
	mul.lo.s32 	%r10, %r31, %r35;
	cvta.to.global.u64 	%rd2, %rd10;
	cvta.to.global.u64 	%rd3, %rd9;
	cvta.to.global.u64 	%rd4, %rd8;
	cvta.to.global.u64 	%rd5, %rd7;
	mov.b32 	%r53, 0;
$L__BB3_2:
	setp.ge.s32 	%p2, %r8, %r4;
	setp.gt.s32 	%p3, %r53, 0;
	and.pred  	%p4, %p2, %p3;
	@%p4 bra 	$L__BB3_13;
	sub.s32 	%r36, %r49, %r5;
	mul.lo.s32 	%r13, %r36, %r4;
	sub.s32 	%r14, %r13, %r5;
	sub.s32 	%r37, %r49, %r6;
	mul.lo.s32 	%r15, %r37, %r3;
	sub.s32 	%r16, %r15, %r6;
	mul.lo.s32 	%r17, %r49, %r4;
	mul.lo.s32 	%r18, %r49, %r3;
	sub.s32 	%r19, %r18, %r6;
	mov.u32 	%r51, %r8;
$L__BB3_4:
	mov.u32 	%r21, %r53;
	max.s32 	%r38, %r49, %r51;
	setp.ge.s32 	%p5, %r38, %r6;
	@%p5 bra 	$L__BB3_6;
	add.s32 	%r47, %r51, %r17;
	mul.wide.s32 	%rd31, %r47, 4;
	add.s64 	%rd32, %rd1, %rd31;
	ld.global.f32 	%f4, [%rd32];
	add.s32 	%r48, %r51, %r18;
	mul.wide.s32 	%rd33, %r48, 4;
	add.s64 	%rd34, %rd5, %rd33;
	st.global.f32 	[%rd34], %f4;
	bra.uni 	$L__BB3_12;
$L__BB3_6:
	setp.ge.s32 	%p6, %r49, %r6;
	setp.lt.s32 	%p7, %r51, %r6;
	or.pred  	%p8, %p6, %p7;
	@%p8 bra 	$L__BB3_8;
	sub.s32 	%r44, %r17, %r5;
	add.s32 	%r45, %r44, %r51;
	mul.wide.s32 	%rd27, %r45, 4;
	add.s64 	%rd28, %rd1, %rd27;
	ld.global.f32 	%f3, [%rd28];
	add.s32 	%r46, %r19, %r51;
	mul.wide.s32 	%rd29, %r46, 4;
	add.s64 	%rd30, %rd4, %rd29;
	st.global.f32 	[%rd30], %f3;
	bra.uni 	$L__BB3_12;
$L__BB3_8:
	setp.ge.s32 	%p9, %r51, %r6;
	setp.lt.s32 	%p10, %r49, %r6;
	or.pred  	%p11, %p10, %p9;
	@%p11 bra 	$L__BB3_10;
	add.s32 	%r42, %r51, %r13;
	mul.wide.s32 	%rd23, %r42, 4;
	add.s64 	%rd24, %rd1, %rd23;
	ld.global.f32 	%f2, [%rd24];
	add.s32 	%r43, %r51, %r15;
	mul.wide.s32 	%rd25, %r43, 4;
	add.s64 	%rd26, %rd3, %rd25;
	st.global.f32 	[%rd26], %f2;
	bra.uni 	$L__BB3_12;
$L__BB3_10:
	min.s32 	%r39, %r49, %r51;
	setp.lt.s32 	%p12, %r39, %r6;
	@%p12 bra 	$L__BB3_12;
	add.s32 	%r40, %r14, %r51;
	mul.wide.s32 	%rd19, %r40, 4;
	add.s64 	%rd20, %rd1, %rd19;
	ld.global.f32 	%f1, [%rd20];
	add.s32 	%r41, %r16, %r51;
	mul.wide.s32 	%rd21, %r41, 4;
	add.s64 	%rd22, %rd2, %rd21;
	st.global.f32 	[%rd22], %f1;
$L__BB3_12:
	add.s32 	%r53, %r21, 1;
	add.s32 	%r51, %r51, %r9;
	setp.lt.s32 	%p13, %r51, %r4;
	setp.lt.s32 	%p14, %r21, 0;
	or.pred  	%p15, %p13, %p14;
	@%p15 bra 	$L__BB3_4;
$L__BB3_13:
	add.s32 	%r49, %r49, %r10;
	setp.lt.s32 	%p16, %r49, %r4;
	@%p16 bra 	$L__BB3_2;
$L__BB3_14:
	ret;

}


// ===== COMPILED SASS (sm_100) =====

	.target	sm_100

	.elftype	@"ET_EXEC"


//--------------------- .note.nv.tkinfo           --------------------------
	.section	.note.nv.tkinfo,"",@"SHT_NOTE"
	.sectionflags	@"SHF_NOTE_NV_TKINFO"
	.tkinfo
        /*0018*/ 	.word	0x00000002
        /*0030*/ 	.string	""
        /*0030*/ 	.string	"ptxas"
        /*0030*/ 	.string	"Cuda compilation tools, release 13.0, V13.0.88"
        /*0030*/ 	.string	"Build cuda_13.0.r13.0/compiler.36424714_0"
        /*0030*/ 	.string	"-arch sm_100 -m 64 "



//--------------------- .note.nv.cuinfo           --------------------------
	.section	.note.nv.cuinfo,"",@"SHT_NOTE"
	.sectionflags	@"SHF_NOTE_NV_CUINFO"
        /*0018*/ 	.short	0x0002
        /*001a*/ 	.short	0x0064
        /*001c*/ 	.short	0x0082
	.zero		2


//--------------------- .nv.info                  --------------------------
	.section	.nv.info,"",@"SHT_CUDA_INFO"
	.align	4


	//----- nvinfo : EIATTR_REGCOUNT
	.align		4
        /*0000*/ 	.byte	0x04, 0x2f
        /*0002*/ 	.short	(.L_1 - .L_0)
	.align		4
.L_0:
        /*0004*/ 	.word	index@(_Z10matrix_muliPfS_S_)
        /*0008*/ 	.word	0x0000001a


	//----- nvinfo : EIATTR_FRAME_SIZE
	.align		4
.L_1:
        /*000c*/ 	.byte	0x04, 0x11
        /*000e*/ 	.short	(.L_3 - .L_2)
	.align		4
.L_2:
        /*0010*/ 	.word	index@(_Z10matrix_muliPfS_S_)
        /*0014*/ 	.word	0x00000000


	//----- nvinfo : EIATTR_REGCOUNT
	.align		4
.L_3:
        /*0018*/ 	.byte	0x04, 0x2f
        /*001a*/ 	.short	(.L_5 - .L_4)
	.align		4
.L_4:
        /*001c*/ 	.word	index@(_Z10matrix_addiifPfS_S_)
        /*0020*/ 	.word	0x00000018


	//----- nvinfo : EIATTR_FRAME_SIZE
	.align		4
.L_5:
        /*0024*/ 	.byte	0x04, 0x11
        /*0026*/ 	.short	(.L_7 - .L_6)
	.align		4
.L_6:
        /*0028*/ 	.word	index@(_Z10matrix_addiifPfS_S_)
        /*002c*/ 	.word	0x00000000


	//----- nvinfo : EIATTR_REGCOUNT
	.align		4
.L_7:
        /*0030*/ 	.byte	0x04, 0x2f
        /*0032*/ 	.short	(.L_9 - .L_8)
	.align		4
.L_8:
        /*0034*/ 	.word	index@(_Z14write_quadrantiiiiPfS_)
        /*0038*/ 	.word	0x00000014


	//----- nvinfo : EIATTR_FRAME_SIZE
	.align		4
.L_9:
        /*003c*/ 	.byte	0x04, 0x11
        /*003e*/ 	.short	(.L_11 - .L_10)
	.align		4
.L_10:
        /*0040*/ 	.word	index@(_Z14write_quadrantiiiiPfS_)
        /*0044*/ 	.word	0x00000000


	//----- nvinfo : EIATTR_REGCOUNT
	.align		4
.L_11:
        /*0048*/ 	.byte	0x04, 0x2f
        /*004a*/ 	.short	(.L_13 - .L_12)
	.align		4
.L_12:
        /*004c*/ 	.word	index@(_Z7quarterimPfS_S_S_S_)
        /*0050*/ 	.word	0x0000001f


	//----- nvinfo : EIATTR_FRAME_SIZE
	.align		4
.L_13:
        /*0054*/ 	.byte	0x04, 0x11
        /*0056*/ 	.short	(.L_15 - .L_14)
	.align		4
.L_14:
        /*0058*/ 	.word	index@(_Z7quarterimPfS_S_S_S_)
        /*005c*/ 	.word	0x00000000


	//----- nvinfo : EIATTR_MIN_STACK_SIZE
	.align		4
.L_15:
        /*0060*/ 	.byte	0x04, 0x12
        /*0062*/ 	.short	(.L_17 - .L_16)
	.align		4
.L_16:
        /*0064*/ 	.word	index@(_Z7quarterimPfS_S_S_S_)
        /*0068*/ 	.word	0x00000000


	//----- nvinfo : EIATTR_MIN_STACK_SIZE
	.align		4
.L_17:
        /*006c*/ 	.byte	0x04, 0x12
        /*006e*/ 	.short	(.L_19 - .L_18)
	.align		4
.L_18:
        /*0070*/ 	.word	index@(_Z14write_quadrantiiiiPfS_)
        /*0074*/ 	.word	0x00000000


	//----- nvinfo : EIATTR_MIN_STACK_SIZE
	.align		4
.L_19:
        /*0078*/ 	.byte	0x04, 0x12
        /*007a*/ 	.short	(.L_21 - .L_20)
	.align		4
.L_20:
        /*007c*/ 	.word	index@(_Z10matrix_addiifPfS_S_)
        /*0080*/ 	.word	0x00000000


	//----- nvinfo : EIATTR_MIN_STACK_SIZE
	.align		4
.L_21:
        /*0084*/ 	.byte	0x04, 0x12
        /*0086*/ 	.short	(.L_23 - .L_22)
	.align		4
.L_22:
        /*0088*/ 	.word	index@(_Z10matrix_muliPfS_S_)
        /*008c*/ 	.word	0x00000000
.L_23:


//--------------------- .nv.compat                --------------------------
	.section	.nv.compat,"",@"SHT_CUDA_COMPAT_INFO"
	.align	4
        /*0000*/ 	.byte	0x02, 0x09, 0x00, 0x00, 0x02, 0x02, 0x01, 0x00, 0x02, 0x05, 0x05, 0x00, 0x03, 0x07, 0x01, 0x01
        /*0010*/ 	.byte	0x02, 0x03, 0x00, 0x00, 0x02, 0x06, 0x01, 0x00, 0x04, 0x0b, 0x08, 0x00, 0x09, 0x00, 0x00, 0x00
        /*0020*/ 	.byte	0x00, 0x00, 0x00, 0x00


//--------------------- .nv.info._Z7quarterimPfS_S_S_S_ --------------------------
	.section	.nv.info._Z7quarterimPfS_S_S_S_,"",@"SHT_CUDA_INFO"
	.sectionflags	@""
	.align	4


	//----- nvinfo : EIATTR_CUDA_API_VERSION
	.align		4
        /*0000*/ 	.byte	0x04, 0x37
        /*0002*/ 	.short	(.L_25 - .L_24)
.L_24:
        /*0004*/ 	.word	0x00000082


	//----- nvinfo : EIATTR_KPARAM_INFO
	.align		4
.L_25:
        /*0008*/ 	.byte	0x04, 0x17
        /*000a*/ 	.short	(.L_27 - .L_26)
.L_26:
        /*000c*/ 	.word	0x00000000
        /*0010*/ 	.short	0x0006
        /*0012*/ 	.short	0x0030
        /*0014*/ 	.byte	0x00, 0xf5, 0x21, 0x00


	//----- nvinfo : EIATTR_KPARAM_INFO
	.align		4
.L_27:
        /*0018*/ 	.byte	0x04, 0x17
        /*001a*/ 	.short	(.L_29 - .L_28)
.L_28:
        /*001c*/ 	.word	0x00000000
        /*0020*/ 	.short	0x0005
        /*0022*/ 	.short	0x0028
        /*0024*/ 	.byte	0x00, 0xf5, 0x21, 0x00


	//----- nvinfo : EIATTR_KPARAM_INFO
	.align		4
.L_29:
        /*0028*/ 	.byte	0x04, 0x17
        /*002a*/ 	.short	(.L_31 - .L_30)
.L_30:
        /*002c*/ 	.word	0x00000000
        /*0030*/ 	.short	0x0004
        /*0032*/ 	.short	0x0020
        /*0034*/ 	.byte	0x00, 0xf5, 0x21, 0x00


	//----- nvinfo : EIATTR_KPARAM_INFO
	.align		4
.L_31:
        /*0038*/ 	.byte	0x04, 0x17
        /*003a*/ 	.short	(.L_33 - .L_32)
.L_32:
        /*003c*/ 	.word	0x00000000
        /*0040*/ 	.short	0x0003
        /*0042*/ 	.short	0x0018
        /*0044*/ 	.byte	0x00, 0xf5, 0x21, 0x00


	//----- nvinfo : EIATTR_KPARAM_INFO
	.align		4
.L_33:
        /*0048*/ 	.byte	0x04, 0x17
        /*004a*/ 	.short	(.L_35 - .L_34)
.L_34:
        /*004c*/ 	.word	0x00000000
        /*0050*/ 	.short	0x0002
        /*0052*/ 	.short	0x0010
        /*0054*/ 	.byte	0x00, 0xf5, 0x21, 0x00


	//----- nvinfo : EIATTR_KPARAM_INFO
	.align		4
.L_35:
        /*0058*/ 	.byte	0x04, 0x17
        /*005a*/ 	.short	(.L_37 - .L_36)
.L_36:
        /*005c*/ 	.word	0x00000000
        /*0060*/ 	.short	0x0001
        /*0062*/ 	.short	0x0008
        /*0064*/ 	.byte	0x00, 0xf0, 0x21, 0x00


	//----- nvinfo : EIATTR_KPARAM_INFO
	.align		4
.L_37:
        /*0068*/ 	.byte	0x04, 0x17
        /*006a*/ 	.short	(.L_39 - .L_38)
.L_38:
        /*006c*/ 	.word	0x00000000
        /*0070*/ 	.short	0x0000
        /*0072*/ 	.short	0x0000
        /*0074*/ 	.byte	0x00, 0xf0, 0x11, 0x00


	//----- nvinfo : EIATTR_SPARSE_MMA_MASK
	.align		4
.L_39:
        /*0078*/ 	.byte	0x03, 0x50
        /*007a*/ 	.short	0x0000


	//----- nvinfo : EIATTR_MAXREG_COUNT
	.align		4
        /*007c*/ 	.byte	0x03, 0x1b
        /*007e*/ 	.short	0x00ff


	//----- nvinfo : EIATTR_MERCURY_ISA_VERSION
	.align		4
        /*0080*/ 	.byte	0x03, 0x5f
        /*0082*/ 	.short	0x0101


	//----- nvinfo : EIATTR_VRC_CTA_INIT_COUNT
	.align		4
        /*0084*/ 	.byte	0x02, 0x4a
	.zero		1
	.zero		1


	//----- nvinfo : EIATTR_EXIT_INSTR_OFFSETS
	.align		4
        /*0088*/ 	.byte	0x04, 0x1c
        /*008a*/ 	.short	(.L_41 - .L_40)


	//   ....[0]....
.L_40:
        /*008c*/ 	.word	0x00000090


	//   ....[1]....
        /*0090*/ 	.word	0x00000650


	//----- nvinfo : EIATTR_CRS_STACK_SIZE
	.align		4
.L_41:
        /*0094*/ 	.byte	0x04, 0x1e
        /*0096*/ 	.short	(.L_43 - .L_42)
.L_42:
        /*0098*/ 	.word	0x00000000


	//----- nvinfo : EIATTR_CBANK_PARAM_SIZE
	.align		4
.L_43:
        /*009c*/ 	.byte	0x03, 0x19
        /*009e*/ 	.short	0x0038


	//----- nvinfo : EIATTR_PARAM_CBANK
	.align		4
        /*00a0*/ 	.byte	0x04, 0x0a
        /*00a2*/ 	.short	(.L_45 - .L_44)
	.align		4
.L_44:
        /*00a4*/ 	.word	index@(.nv.constant0._Z7quarterimPfS_S_S_S_)
        /*00a8*/ 	.short	0x0380
        /*00aa*/ 	.short	0x0038


	//----- nvinfo : EIATTR_SW_WAR
	.align		4
.L_45:
        /*00ac*/ 	.byte	0x04, 0x36
        /*00ae*/ 	.short	(.L_47 - .L_46)
.L_46:
        /*00b0*/ 	.word	0x00000008
.L_47:


//--------------------- .nv.info._Z14write_quadrantiiiiPfS_ --------------------------
	.section	.nv.info._Z14write_quadrantiiiiPfS_,"",@"SHT_CUDA_INFO"
	.sectionflags	@""
	.align	4


	//----- nvinfo : EIATTR_CUDA_API_VERSION
	.align		4
        /*0000*/ 	.byte	0x04, 0x37
        /*0002*/ 	.short	(.L_49 - .L_48)
.L_48:
        /*0004*/ 	.word	0x00000082


	//----- nvinfo : EIATTR_KPARAM_INFO
	.align		4
.L_49:
        /*0008*/ 	.byte	0x04, 0x17
        /*000a*/ 	.short	(.L_51 - .L_50)
.L_50:
        /*000c*/ 	.word	0x00000000
        /*0010*/ 	.short	0x0005
        /*0012*/ 	.short	0x0018
        /*0014*/ 	.byte	0x00, 0xf5, 0x21, 0x00


	//----- nvinfo : EIATTR_KPARAM_INFO
	.align		4
.L_51:
        /*0018*/ 	.byte	0x04, 0x17
        /*001a*/ 	.short	(.L_53 - .L_52)
.L_52:
        /*001c*/ 	.word	0x00000000
        /*0020*/ 	.short	0x0004
        /*0022*/ 	.short	0x0010
        /*0024*/ 	.byte	0x00, 0xf5, 0x21, 0x00


	//----- nvinfo : EIATTR_KPARAM_INFO
	.align		4
.L_53:
        /*0028*/ 	.byte	0x04, 0x17
        /*002a*/ 	.short	(.L_55 - .L_54)
.L_54:
        /*002c*/ 	.word	0x00000000
        /*0030*/ 	.short	0x0003
        /*0032*/ 	.short	0x000c
        /*0034*/ 	.byte	0x00, 0xf0, 0x11, 0x00


	//----- nvinfo : EIATTR_KPARAM_INFO
	.align		4
.L_55:
        /*0038*/ 	.byte	0x04, 0x17
        /*003a*/ 	.short	(.L_57 - .L_56)
.L_56:
        /*003c*/ 	.word	0x00000000
        /*0040*/ 	.short	0x0002
        /*0042*/ 	.short	0x0008
        /*0044*/ 	.byte	0x00, 0xf0, 0x11, 0x00


	//----- nvinfo : EIATTR_KPARAM_INFO
	.align		4
.L_57:
        /*0048*/ 	.byte	0x04, 0x17
        /*004a*/ 	.short	(.L_59 - .L_58)
.L_58:
        /*004c*/ 	.word	0x00000000
        /*0050*/ 	.short	0x0001
        /*0052*/ 	.short	0x0004
        /*0054*/ 	.byte	0x00, 0xf0, 0x11, 0x00


	//----- nvinfo : EIATTR_KPARAM_INFO
	.align		4
.L_59:
        /*0058*/ 	.byte	0x04, 0x17
        /*005a*/ 	.short	(.L_61 - .L_60)
.L_60:
        /*005c*/ 	.word	0x00000000
        /*0060*/ 	.short	0x0000
        /*0062*/ 	.short	0x0000
        /*0064*/ 	.byte	0x00, 0xf0, 0x11, 0x00


	//----- nvinfo : EIATTR_SPARSE_MMA_MASK
	.align		4
.L_61:
        /*0068*/ 	.byte	0x03, 0x50
        /*006a*/ 	.short	0x0000


	//----- nvinfo : EIATTR_MAXREG_COUNT
	.align		4
        /*006c*/ 	.byte	0x03, 0x1b
        /*006e*/ 	.short	0x00ff


	//----- nvinfo : EIATTR_MERCURY_ISA_VERSION
	.align		4
        /*0070*/ 	.byte	0x03, 0x5f
        /*0072*/ 	.short	0x0101


	//----- nvinfo : EIATTR_VRC_CTA_INIT_COUNT
	.align		4
        /*0074*/ 	.byte	0x02, 0x4a
	.zero		1
	.zero		1


	//----- nvinfo : EIATTR_EXIT_INSTR_OFFSETS
	.align		4
        /*0078*/ 	.byte	0x04, 0x1c
        /*007a*/ 	.short	(.L_63 - .L_62)


	//   ....[0]....
.L_62:
        /*007c*/ 	.word	0x00000060


	//   ....[1]....
        /*0080*/ 	.word	0x000000b0


	//   ....[2]....
        /*0084*/ 	.word	0x000002c0


	//----- nvinfo : EIATTR_CRS_STACK_SIZE
	.align		4
.L_63:
        /*0088*/ 	.byte	0x04, 0x1e
        /*008a*/ 	.short	(.L_65 - .L_64)
.L_64:
        /*008c*/ 	.word	0x00000000


	//----- nvinfo : EIATTR_CBANK_PARAM_SIZE
	.align		4
.L_65:
        /*0090*/ 	.byte	0x03, 0x19
        /*0092*/ 	.short	0x0020


	//----- nvinfo : EIATTR_PARAM_CBANK
	.align		4
        /*0094*/ 	.byte	0x04, 0x0a
        /*0096*/ 	.short	(.L_67 - .L_66)
	.align		4
.L_66:
        /*0098*/ 	.word	index@(.nv.constant0._Z14write_quadrantiiiiPfS_)
        /*009c*/ 	.short	0x0380
        /*009e*/ 	.short	0x0020


	//----- nvinfo : EIATTR_SW_WAR
	.align		4
.L_67:
        /*00a0*/ 	.byte	0x04, 0x36
        /*00a2*/ 	.short	(.L_69 - .L_68)
.L_68:
        /*00a4*/ 	.word	0x00000008
.L_69:


//--------------------- .nv.info._Z10matrix_addiifPfS_S_ --------------------------
	.section	.nv.info._Z10matrix_addiifPfS_S_,"",@"SHT_CUDA_INFO"
	.sectionflags	@""
	.align	4


	//----- nvinfo : EIATTR_CUDA_API_VERSION
	.align		4
        /*0000*/ 	.byte	0x04, 0x37
        /*0002*/ 	.short	(.L_71 - .L_70)
.L_70:
        /*0004*/ 	.word	0x00000082


	//----- nvinfo : EIATTR_KPARAM_INFO
	.align		4
.L_71:
        /*0008*/ 	.byte	0x04, 0x17
        /*000a*/ 	.short	(.L_73 - .L_72)
.L_72:
        /*000c*/ 	.word	0x00000000
        /*0010*/ 	.short	0x0005
        /*0012*/ 	.short	0x0020
        /*0014*/ 	.byte	0x00, 0xf5, 0x21, 0x00


	//----- nvinfo : EIATTR_KPARAM_INFO
	.align		4
.L_73:
        /*0018*/ 	.byte	0x04, 0x17
        /*001a*/ 	.short	(.L_75 - .L_74)
.L_74:
        /*001c*/ 	.word	0x00000000
        /*0020*/ 	.short	0x0004
        /*0022*/ 	.short	0x0018
        /*0024*/ 	.byte	0x00, 0xf5, 0x21, 0x00


	//----- nvinfo : EIATTR_KPARAM_INFO
	.align		4
.L_75:
        /*0028*/ 	.byte	0x04, 0x17
        /*002a*/ 	.short	(.L_77 - .L_76)
.L_76:
        /*002c*/ 	.word	0x00000000
        /*0030*/ 	.short	0x0003
        /*0032*/ 	.short	0x0010
        /*0034*/ 	.byte	0x00, 0xf5, 0x21, 0x00


	//----- nvinfo : EIATTR_KPARAM_INFO
	.align		4
.L_77:
        /*0038*/ 	.byte	0x04, 0x17
        /*003a*/ 	.short	(.L_79 - .L_78)
.L_78:
        /*003c*/ 	.word	0x00000000
        /*0040*/ 	.short	0x0002
        /*0042*/ 	.short	0x0008
        /*0044*/ 	.byte	0x00, 0xf0, 0x11, 0x00


	//----- nvinfo : EIATTR_KPARAM_INFO
	.align		4
.L_79:
        /*0048*/ 	.byte	0x04, 0x17
        /*004a*/ 	.short	(.L_81 - .L_80)
.L_80:
        /*004c*/ 	.word	0x00000000
        /*0050*/ 	.short	0x0001
        /*0052*/ 	.short	0x0004
        /*0054*/ 	.byte	0x00, 0xf0, 0x11, 0x00


	//----- nvinfo : EIATTR_KPARAM_INFO
	.align		4
.L_81:
        /*0058*/ 	.byte	0x04, 0x17
        /*005a*/ 	.short	(.L_83 - .L_82)
.L_82:
        /*005c*/ 	.word	0x00000000
        /*0060*/ 	.short	0x0000
        /*0062*/ 	.short	0x0000
        /*0064*/ 	.byte	0x00, 0xf0, 0x11, 0x00


	//----- nvinfo : EIATTR_SPARSE_MMA_MASK
	.align		4
.L_83:
        /*0068*/ 	.byte	0x03, 0x50
        /*006a*/ 	.short	0x0000


	//----- nvinfo : EIATTR_MAXREG_COUNT
	.align		4
        /*006c*/ 	.byte	0x03, 0x1b
        /*006e*/ 	.short	0x00ff


	//----- nvinfo : EIATTR_MERCURY_ISA_VERSION
	.align		4
        /*0070*/ 	.byte	0x03, 0x5f
        /*0072*/ 	.short	0x0101


	//----- nvinfo : EIATTR_VRC_CTA_INIT_COUNT
	.align		4
        /*0074*/ 	.byte	0x02, 0x4a
	.zero		1
	.zero		1


	//----- nvinfo : EIATTR_EXIT_INSTR_OFFSETS
	.align		4
        /*0078*/ 	.byte	0x04, 0x1c
        /*007a*/ 	.short	(.L_85 - .L_84)


	//   ....[0]....
.L_84:
        /*007c*/ 	.word	0x00000060


	//   ....[1]....
        /*0080*/ 	.word	0x000000b0


	//   ....[2]....
        /*0084*/ 	.word	0x000002c0


	//----- nvinfo : EIATTR_CRS_STACK_SIZE
	.align		4
.L_85:
        /*0088*/ 	.byte	0x04, 0x1e
        /*008a*/ 	.short	(.L_87 - .L_86)
.L_86:
        /*008c*/ 	.word	0x00000000


	//----- nvinfo : EIATTR_CBANK_PARAM_SIZE
	.align		4
.L_87:
        /*0090*/ 	.byte	0x03, 0x19
        /*0092*/ 	.short	0x0028


	//----- nvinfo : EIATTR_PARAM_CBANK
	.align		4
        /*0094*/ 	.byte	0x04, 0x0a
        /*0096*/ 	.short	(.L_89 - .L_88)
	.align		4
.L_88:
        /*0098*/ 	.word	index@(.nv.constant0._Z10matrix_addiifPfS_S_)
        /*009c*/ 	.short	0x0380
        /*009e*/ 	.short	0x0028


	//----- nvinfo : EIATTR_SW_WAR
	.align		4
.L_89:
        /*00a0*/ 	.byte	0x04, 0x36
        /*00a2*/ 	.short	(.L_91 - .L_90)
.L_90:
        /*00a4*/ 	.word	0x00000008
.L_91:


//--------------------- .nv.info._Z10matrix_muliPfS_S_ --------------------------
	.section	.nv.info._Z10matrix_muliPfS_S_,"",@"SHT_CUDA_INFO"
	.sectionflags	@""
	.align	4


	//----- nvinfo : EIATTR_CUDA_API_VERSION
	.align		4
        /*0000*/ 	.byte	0x04, 0x37
        /*0002*/ 	.short	(.L_93 - .L_92)
.L_92:
        /*0004*/ 	.word	0x00000082


	//----- nvinfo : EIATTR_KPARAM_INFO
	.align		4
.L_93:
        /*0008*/ 	.byte	0x04, 0x17
        /*000a*/ 	.short	(.L_95 - .L_94)
.L_94:
        /*000c*/ 	.word	0x00000000
        /*0010*/ 	.short	0x0003
        /*0012*/ 	.short	0x0018
        /*0014*/ 	.byte	0x00, 0xf5, 0x21, 0x00


	//----- nvinfo : EIATTR_KPARAM_INFO
	.align		4
.L_95:
        /*0018*/ 	.byte	0x04, 0x17
        /*001a*/ 	.short	(.L_97 - .L_96)
.L_96:
        /*001c*/ 	.word	0x00000000
        /*0020*/ 	.short	0x0002
        /*0022*/ 	.short	0x0010
        /*0024*/ 	.byte	0x00, 0xf5, 0x21, 0x00


	//----- nvinfo : EIATTR_KPARAM_INFO
	.align		4
.L_97:
        /*0028*/ 	.byte	0x04, 0x17
        /*002a*/ 	.short	(.L_99 - .L_98)
.L_98:
        /*002c*/ 	.word	0x00000000
        /*0030*/ 	.short	0x0001
        /*0032*/ 	.short	0x0008
        /*0034*/ 	.byte	0x00, 0xf5, 0x21, 0x00


	//----- nvinfo : EIATTR_KPARAM_INFO
	.align		4
.L_99:
        /*0038*/ 	.byte	0x04, 0x17
        /*003a*/ 	.short	(.L_101 - .L_100)
.L_100:
        /*003c*/ 	.word	0x00000000
        /*0040*/ 	.short	0x0000
        /*0042*/ 	.short	0x0000
        /*0044*/ 	.byte	0x00, 0xf0, 0x11, 0x00


	//----- nvinfo : EIATTR_SPARSE_MMA_MASK
	.align		4
.L_101:
        /*0048*/ 	.byte	0x03, 0x50
        /*004a*/ 	.short	0x0000


	//----- nvinfo : EIATTR_MAXREG_COUNT
	.align		4
        /*004c*/ 	.byte	0x03, 0x1b
        /*004e*/ 	.short	0x00ff


	//----- nvinfo : EIATTR_NUM_BARRIERS
	.align		4
        /*0050*/ 	.byte	0x02, 0x4c
        /*0052*/ 	.byte	0x01
	.zero		1


	//----- nvinfo : EIATTR_MERCURY_ISA_VERSION
	.align		4
        /*0054*/ 	.byte	0x03, 0x5f
        /*0056*/ 	.short	0x0101


	//----- nvinfo : EIATTR_COOP_GROUP_MASK_REGIDS
	.align		4
        /*0058*/ 	.byte	0x04, 0x29
        /*005a*/ 	.short	(.L_103 - .L_102)


	//   ....[0]....
.L_102:
        /*005c*/ 	.word	0xffffffff


	//   ....[1]....
        /*0060*/ 	.word	0xffffffff


	//   ....[2]....
        /*0064*/ 	.word	0xffffffff


	//   ....[3]....
        /*0068*/ 	.word	0xffffffff


	//   ....[4]....
        /*006c*/ 	.word	0xffffffff


	//   ....[5]....
        /*0070*/ 	.word	0xffffffff


	//   ....[6]....
        /*0074*/ 	.word	0xffffffff


	//   ....[7]....
        /*0078*/ 	.word	0xffffffff


	//   ....[8]....
        /*007c*/ 	.word	0xffffffff


	//   ....[9]....
        /*0080*/ 	.word	0xffffffff


	//   ....[10]....
        /*0084*/ 	.word	0xffffffff


	//   ....[11]....
        /*0088*/ 	.word	0xffffffff


	//   ....[12]....
        /*008c*/ 	.word	0xffffffff


	//   ....[13]....
        /*0090*/ 	.word	0xffffffff


	//   ....[14]....
        /*0094*/ 	.word	0xffffffff


	//   ....[15]....
        /*0098*/ 	.word	0xffffffff


	//   ....[16]....
        /*009c*/ 	.word	0xffffffff


	//   ....[17]....
        /*00a0*/ 	.word	0xffffffff


	//   ....[18]....
        /*00a4*/ 	.word	0xffffffff


	//   ....[19]....
        /*00a8*/ 	.word	0xffffffff


	//   ....[20]....
        /*00ac*/ 	.word	0xffffffff


	//   ....[21]....
        /*00b0*/ 	.word	0xffffffff


	//   ....[22]....
        /*00b4*/ 	.word	0xffffffff


	//   ....[23]....
        /*00b8*/ 	.word	0xffffffff


	//   ....[24]....
        /*00bc*/ 	.word	0xffffffff


	//   ....[25]....
        /*00c0*/ 	.word	0xffffffff


	//   ....[26]....
        /*00c4*/ 	.word	0xffffffff


	//   ....[27]....
        /*00c8*/ 	.word	0xffffffff


	//   ....[28]....
        /*00cc*/ 	.word	0xffffffff


	//   ....[29]....
        /*00d0*/ 	.word	0xffffffff


	//   ....[30]....
        /*00d4*/ 	.word	0xffffffff


	//   ....[31]....
        /*00d8*/ 	.word	0xffffffff


	//   ....[32]....
        /*00dc*/ 	.word	0xffffffff


	//   ....[33]....
        /*00e0*/ 	.word	0xffffffff


	//   ....[34]....
        /*00e4*/ 	.word	0xffffffff


	//----- nvinfo : EIATTR_COOP_GROUP_INSTR_OFFSETS
	.align		4
.L_103:
        /*00e8*/ 	.byte	0x04, 0x28
        /*00ea*/ 	.short	(.L_105 - .L_104)


	//   ....[0]....
.L_104:
        /*00ec*/ 	.word	0x000004f0


	//   ....[1]....
        /*00f0*/ 	.word	0x00000510


	//   ....[2]....
        /*00f4*/ 	.word	0x00000530


	//   ....[3]....
        /*00f8*/ 	.word	0x00000550


	//   ....[4]....
        /*00fc*/ 	.word	0x00000570


	//   ....[5]....
        /*0100*/ 	.word	0x000005e0


	//   ....[6]....
        /*0104*/ 	.word	0x00000600


	//   ....[7]....
        /*0108*/ 	.word	0x00000620


	//   ....[8]....
        /*010c*/ 	.word	0x00000640


	//   ....[9]....
        /*0110*/ 	.word	0x00000660


	//   ....[10]....
        /*0114*/ 	.word	0x000006e0


	//   ....[11]....
        /*0118*/ 	.word	0x00000700


	//   ....[12]....
        /*011c*/ 	.word	0x00000720


	//   ....[13]....
        /*0120*/ 	.word	0x00000740


	//   ....[14]....
        /*0124*/ 	.word	0x00000760


	//   ....[15]....
        /*0128*/ 	.word	0x000007e0


	//   ....[16]....
        /*012c*/ 	.word	0x00000800


	//   ....[17]....
        /*0130*/ 	.word	0x00000820


	//   ....[18]....
        /*0134*/ 	.word	0x00000840


	//   ....[19]....
        /*0138*/ 	.word	0x00000860


	//   ....[20]....
        /*013c*/ 	.word	0x00000970


	//   ....[21]....
        /*0140*/ 	.word	0x00000990


	//   ....[22]....
        /*0144*/ 	.word	0x000009b0


	//   ....[23]....
        /*0148*/ 	.word	0x000009d0


	//   ....[24]....
        /*014c*/ 	.word	0x000009f0


	//   ....[25]....
        /*0150*/ 	.word	0x00000a80


	//   ....[26]....
        /*0154*/ 	.word	0x00000aa0


	//   ....[27]....
        /*0158*/ 	.word	0x00000ac0


	//   ....[28]....
        /*015c*/ 	.word	0x00000ae0


	//   ....[29]....
        /*0160*/ 	.word	0x00000b00


	//   ....[30]....
        /*0164*/ 	.word	0x00000b80


	//   ....[31]....
        /*0168*/ 	.word	0x00000ba0


	//   ....[32]....
        /*016c*/ 	.word	0x00000bc0


	//   ....[33]....
        /*0170*/ 	.word	0x00000be0


	//   ....[34]....
        /*0174*/ 	.word	0x00000c00


	//----- nvinfo : EIATTR_VRC_CTA_INIT_COUNT
	.align		4
.L_105:
        /*0178*/ 	.byte	0x02, 0x4a
	.zero		1
	.zero		1


	//----- nvinfo : EIATTR_EXIT_INSTR_OFFSETS
	.align		4
        /*017c*/ 	.byte	0x04, 0x1c
        /*017e*/ 	.short	(.L_107 - .L_106)


	//   ....[0]....
.L_106:
        /*0180*/ 	.word	0x00000060


	//   ....[1]....
        /*0184*/ 	.word	0x00000ce0


	//----- nvinfo : EIATTR_CBANK_PARAM_SIZE
	.align		4
.L_107:
        /*0188*/ 	.byte	0x03, 0x19
        /*018a*/ 	.short	0x0020


	//----- nvinfo : EIATTR_PARAM_CBANK
	.align		4
        /*018c*/ 	.byte	0x04, 0x0a
        /*018e*/ 	.short	(.L_109 - .L_108)
	.align		4
.L_108:
        /*0190*/ 	.word	index@(.nv.constant0._Z10matrix_muliPfS_S_)
        /*0194*/ 	.short	0x0380
        /*0196*/ 	.short	0x0020


	//----- nvinfo : EIATTR_SW_WAR
	.align		4
.L_109:
        /*0198*/ 	.byte	0x04, 0x36
        /*019a*/ 	.short	(.L_111 - .L_110)
.L_110:
        /*019c*/ 	.word	0x00000008
.L_111:


//--------------------- .nv.callgraph             --------------------------
	.section	.nv.callgraph,"",@"SHT_CUDA_CALLGRAPH"
	.align	4
	.sectionentsize	8
	.align		4
        /*0000*/ 	.word	0x00000000
	.align		4
        /*0004*/ 	.word	0xffffffff
	.align		4
        /*0008*/ 	.word	0x00000000
	.align		4
        /*000c*/ 	.word	0xfffffffe
	.align		4
        /*0010*/ 	.word	0x00000000
	.align		4
        /*0014*/ 	.word	0xfffffffd
	.align		4
        /*0018*/ 	.word	0x00000000
	.align		4
        /*001c*/ 	.word	0xfffffffc


//--------------------- .text._Z7quarterimPfS_S_S_S_ --------------------------
	.section	.text._Z7quarterimPfS_S_S_S_,"ax",@progbits
	.align	128
        .global         _Z7quarterimPfS_S_S_S_
        .type           _Z7quarterimPfS_S_S_S_,@function
        .size           _Z7quarterimPfS_S_S_S_,(.L_x_26 - _Z7quarterimPfS_S_S_S_)
        .other          _Z7quarterimPfS_S_S_S_,@"STO_CUDA_ENTRY STV_DEFAULT"
_Z7quarterimPfS_S_S_S_:
.text._Z7quarterimPfS_S_S_S_:
[----:B------:R-:W-:Y:S01]  /*0000*/  LDC R1, c[0x0][0x37c] ;  /* 0x0000df00ff017b82 */ /* 0x000fe20000000800 */
[----:B------:R-:W0:Y:S01]  /*0010*/  S2R R3, SR_TID.X ;  /* 0x0000000000037919 */ /* 0x000e220000002100 */
[----:B------:R-:W1:Y:S01]  /*0020*/  LDCU.64 UR6, c[0x0][0x388] ;  /* 0x00007100ff0677ac */ /* 0x000e620008000a00 */
[----:B------:R-:W0:Y:S02]  /*0030*/  S2R R2, SR_TID.Y ;  /* 0x0000000000027919 */ /* 0x000e240000002200 */
[----:B0-----:R-:W-:-:S04]  /*0040*/  ISETP.GT.U32.AND P0, PT, R3, R2, PT ;  /* 0x000000020300720c */ /* 0x001fc80003f04070 */
[----:B------:R-:W-:-:S04]  /*0050*/  ISETP.GT.U32.AND.EX P0, PT, RZ, RZ, PT, P0 ;  /* 0x000000ffff00720c */ /* 0x000fc80003f04100 */
[----:B------:R-:W-:-:S04]  /*0060*/  SEL R0, R3, R2, P0 ;  /* 0x0000000203007207 */ /* 0x000fc80000000000 */
[----:B-1----:R-:W-:-:S04]  /*0070*/  ISETP.GE.U32.AND P0, PT, R0, UR6, PT ;  /* 0x0000000600007c0c */ /* 0x002fc8000bf06070 */
[----:B------:R-:W-:-:S13]  /*0080*/  ISETP.GE.U32.AND.EX P0, PT, RZ, UR7, PT, P0 ;  /* 0x00000007ff007c0c */ /* 0x000fda000bf06100 */
[----:B------:R-:W-:Y:S05]  /*0090*/  @P0 EXIT ;  /* 0x000000000000094d */ /* 0x000fea0003800000 */
[----:B------:R-:W0:Y:S01]  /*00a0*/  LDC R5, c[0x0][0x364] ;  /* 0x0000d900ff057b82 */ /* 0x000e220000000800 */
[----:B------:R-:W-:Y:S01]  /*00b0*/  USHF.R.U64 UR4, UR6, 0x5, UR7 ;  /* 0x0000000506047899 */ /* 0x000fe20008001207 */
[----:B------:R-:W-:Y:S01]  /*00c0*/  IMAD.MOV.U32 R0, RZ, RZ, RZ ;  /* 0x000000ffff007224 */ /* 0x000fe200078e00ff */
[----:B------:R-:W-:Y:S02]  /*00d0*/  UISETP.GT.U32.AND UP0, UPT, UR6, 0x20, UPT ;  /* 0x000000200600788c */ /* 0x000fe4000bf04070 */
[----:B------:R-:W-:Y:S02]  /*00e0*/  UISETP.LT.AND UP1, UPT, UR4, 0x1, UPT ;  /* 0x000000010400788c */ /* 0x000fe4000bf21270 */
[----:B------:R-:W-:Y:S01]  /*00f0*/  UISETP.GT.U32.AND.EX UP0, UPT, UR7, URZ, UPT, UP0 ;  /* 0x000000ff0700728c */ /* 0x000fe2000bf04100 */
[----:B------:R-:W0:Y:S01]  /*0100*/  S2UR UR8, SR_CTAID.Y ;  /* 0x00000000000879c3 */ /* 0x000e220000002600 */
[----:B------:R-:W-:Y:S02]  /*0110*/  USEL UR4, UR4, 0x1, !UP1 ;  /* 0x0000000104047887 */ /* 0x000fe4000c800000 */
[----:B------:R-:W-:Y:S01]  /*0120*/  USEL UR5, UR6, 0x20, UP0 ;  /* 0x0000002006057887 */ /* 0x000fe20008000000 */
[----:B------:R-:W1:Y:S04]  /*0130*/  LDCU.64 UR12, c[0x0][0x358] ;  /* 0x00006b00ff0c77ac */ /* 0x000e680008000a00 */
[----:B------:R-:W2:Y:S01]  /*0140*/  S2UR UR9, SR_CTAID.X ;  /* 0x00000000000979c3 */ /* 0x000ea20000002500 */
[----:B------:R-:W3:Y:S01]  /*0150*/  LDCU UR14, c[0x0][0x388] ;  /* 0x00007100ff0e77ac */ /* 0x000ee20008000800 */
[----:B------:R-:W-:-:S02]  /*0160*/  USHF.L.U32 UR7, UR6, 0x1, URZ ;  /* 0x0000000106077899 */ /* 0x000fc400080006ff */
[----:B------:R-:W-:-:S04]  /*0170*/  UIADD3 UR5, UPT, UPT, UR5, -UR6, URZ ;  /* 0x8000000605057290 */ /* 0x000fc8000fffe0ff */
[----:B------:R-:W2:Y:S01]  /*0180*/  LDC R4, c[0x0][0x360] ;  /* 0x0000d800ff047b82 */ /* 0x000ea20000000800 */
[----:B------:R-:W4:Y:S01]  /*0190*/  LDCU UR10, c[0x0][0x370] ;  /* 0x00006e00ff0a77ac */ /* 0x000f220008000800 */
[----:B------:R-:W5:Y:S01]  /*01a0*/  LDCU UR11, c[0x0][0x374] ;  /* 0x00006e80ff0b77ac */ /* 0x000f620008000800 */
[C---:B0-----:R-:W-:Y:S01]  /*01b0*/  IMAD R2, R5.reuse, UR8, R2 ;  /* 0x0000000805027c24 */ /* 0x041fe2000f8e0202 */
[----:B------:R-:W-:Y:S01]  /*01c0*/  USHF.L.U32 UR4, UR4, 0x5, URZ ;  /* 0x0000000504047899 */ /* 0x000fe200080006ff */
[----:B-----5:R-:W-:Y:S02]  /*01d0*/  IMAD R5, R5, UR11, RZ ;  /* 0x0000000b05057c24 */ /* 0x020fe4000f8e02ff */
[C---:B--2---:R-:W-:Y:S02]  /*01e0*/  IMAD R3, R4.reuse, UR9, R3 ;  /* 0x0000000904037c24 */ /* 0x044fe4000f8e0203 */
[----:B-1-34-:R-:W-:-:S07]  /*01f0*/  IMAD R4, R4, UR10, RZ ;  /* 0x0000000a04047c24 */ /* 0x01afce000f8e02ff */
.L_x_8:
[----:B------:R-:W-:Y:S01]  /*0200*/  ISETP.GT.AND P0, PT, R0, RZ, PT ;  /* 0x000000ff0000720c */ /* 0x000fe20003f04270 */
[----:B------:R-:W-:Y:S01]  /*0210*/  BSSY.RECONVERGENT B0, `(.L_x_0) ;  /* 0x0000040000007945 */ /* 0x000fe20003800200 */
[----:B------:R-:W-:-:S13]  /*0220*/  ISETP.GE.AND P1, PT, R3, UR7, PT ;  /* 0x0000000703007c0c */ /* 0x000fda000bf26270 */
[----:B01234-:R-:W-:Y:S05]  /*0230*/  @P0 BRA P1, `(.L_x_1) ;  /* 0x0000000000f40947 */ /* 0x01ffea0000800000 */
[----:B------:R-:W0:Y:S01]  /*0240*/  LDC R21, c[0x0][0x388] ;  /* 0x0000e200ff157b82 */ /* 0x000e220000000800 */
[C---:B------:R-:W-:Y:S01]  /*0250*/  IADD3 R7, PT, PT, R2.reuse, -UR5, RZ ;  /* 0x8000000502077c10 */ /* 0x040fe2000fffe0ff */
[C---:B------:R-:W-:Y:S01]  /*0260*/  VIADD R6, R2.reuse, -UR4 ;  /* 0x8000000402067c36 */ /* 0x040fe20008000000 */
[----:B------:R-:W-:Y:S01]  /*0270*/  MOV R25, R3 ;  /* 0x0000000300197202 */ /* 0x000fe20000000f00 */
[----:B------:R-:W-:Y:S02]  /*0280*/  IMAD R24, R2, UR7, RZ ;  /* 0x0000000702187c24 */ /* 0x000fe4000f8e02ff */
[----:B------:R-:W-:Y:S02]  /*0290*/  IMAD R7, R7, UR7, RZ ;  /* 0x0000000707077c24 */ /* 0x000fe4000f8e02ff */
[----:B------:R-:W1:Y:S02]  /*02a0*/  LDC.64 R8, c[0x0][0x390] ;  /* 0x0000e400ff087b82 */ /* 0x000e640000000a00 */
[----:B------:R-:W-:-:S06]  /*02b0*/  VIADD R27, R7, -UR5 ;  /* 0x80000005071b7c36 */ /* 0x000fcc0008000000 */
[----:B------:R-:W2:Y:S08]  /*02c0*/  LDC.64 R10, c[0x0][0x3a0] ;  /* 0x0000e800ff0a7b82 */ /* 0x000eb00000000a00 */
[----:B------:R-:W3:Y:S01]  /*02d0*/  LDC.64 R12, c[0x0][0x3a8] ;  /* 0x0000ea00ff0c7b82 */ /* 0x000ee20000000a00 */
[-C--:B0-----:R-:W-:Y:S02]  /*02e0*/  IMAD R26, R2, R21.reuse, -UR4 ;  /* 0x80000004021a7e24 */ /* 0x081fe4000f8e0215 */
[----:B------:R-:W-:-:S05]  /*02f0*/  IMAD R28, R6, R21, -UR4 ;  /* 0x80000004061c7e24 */ /* 0x000fca000f8e0215 */
[----:B------:R-:W0:Y:S08]  /*0300*/  LDC.64 R14, c[0x0][0x3b0] ;  /* 0x0000ec00ff0e7b82 */ /* 0x000e300000000a00 */
[----:B------:R-:W4:Y:S08]  /*0310*/  LDC.64 R16, c[0x0][0x390] ;  /* 0x0000e400ff107b82 */ /* 0x000f300000000a00 */
[----:B-12---:R-:W0:Y:S02]  /*0320*/  LDC.64 R18, c[0x0][0x398] ;  /* 0x0000e600ff127b82 */ /* 0x006e240000000a00 */
.L_x_7:
[----:B012---:R-:W-:Y:S01]  /*0330*/  VIMNMX R20, PT, PT, R25, R2, !PT ;  /* 0x0000000219147248 */ /* 0x007fe20007fe0100 */
[----:B------:R-:W-:Y:S03]  /*0340*/  BSSY.RECONVERGENT B1, `(.L_x_2) ;  /* 0x0000027000017945 */ /* 0x000fe60003800200 */
[----:B------:R-:W-:-:S13]  /*0350*/  ISETP.GE.AND P0, PT, R20, UR4, PT ;  /* 0x0000000414007c0c */ /* 0x000fda000bf06270 */
[----:B------:R-:W-:Y:S05]  /*0360*/  @P0 BRA `(.L_x_3) ;  /* 0x00000000001c0947 */ /* 0x000fea0003800000 */
[----:B------:R-:W-:-:S05]  /*0370*/  IADD3 R23, PT, PT, R24, R25, RZ ;  /* 0x0000001918177210 */ /* 0x000fca0007ffe0ff */
[----:B----4-:R-:W-:-:S06]  /*0380*/  IMAD.WIDE R22, R23, 0x4, R16 ;  /* 0x0000000417167825 */ /* 0x010fcc00078e0210 */
[----:B------:R-:W2:Y:S01]  /*0390*/  LDG.E R23, desc[UR12][R22.64] ;  /* 0x0000000c16177981 */ /* 0x000ea2000c1e1900 */
[----:B------:R-:W-:-:S04]  /*03a0*/  IMAD R21, R2, UR14, R25 ;  /* 0x0000000e02157c24 */ /* 0x000fc8000f8e0219 */
[----:B0-----:R-:W-:-:S05]  /*03b0*/  IMAD.WIDE R20, R21, 0x4, R18 ;  /* 0x0000000415147825 */ /* 0x001fca00078e0212 */
[----:B--2---:R0:W-:Y:S01]  /*03c0*/  STG.E desc[UR12][R20.64], R23 ;  /* 0x0000001714007986 */ /* 0x0041e2000c10190c */
[----:B------:R-:W-:Y:S05]  /*03d0*/  BRA `(.L_x_4) ;  /* 0x0000000000747947 */ /* 0x000fea0003800000 */
.L_x_3:
[----:B------:R-:W-:-:S04]  /*03e0*/  ISETP.GE.AND P0, PT, R25, UR4, PT ;  /* 0x0000000419007c0c */ /* 0x000fc8000bf06270 */
[----:B------:R-:W-:-:S13]  /*03f0*/  ISETP.GE.OR P0, PT, R2, UR4, !P0 ;  /* 0x0000000402007c0c */ /* 0x000fda000c706670 */
[----:B------:R-:W-:Y:S05]  /*0400*/  @P0 BRA `(.L_x_5) ;  /* 0x00000000001c0947 */ /* 0x000fea0003800000 */
[----:B------:R-:W-:-:S05]  /*0410*/  IADD3 R23, PT, PT, R25, -UR5, R24 ;  /* 0x8000000519177c10 */ /* 0x000fca000fffe018 */
[----:B------:R-:W-:-:S06]  /*0420*/  IMAD.WIDE R22, R23, 0x4, R8 ;  /* 0x0000000417167825 */ /* 0x000fcc00078e0208 */
[----:B------:R-:W2:Y:S01]  /*0430*/  LDG.E R23, desc[UR12][R22.64] ;  /* 0x0000000c16177981 */ /* 0x000ea2000c1e1900 */
[----:B------:R-:W-:-:S04]  /*0440*/  IMAD.IADD R21, R26, 0x1, R25 ;  /* 0x000000011a157824 */ /* 0x000fc800078e0219 */
[----:B------:R-:W-:-:S05]  /*0450*/  IMAD.WIDE R20, R21, 0x4, R10 ;  /* 0x0000000415147825 */ /* 0x000fca00078e020a */
[----:B--2---:R1:W-:Y:S01]  /*0460*/  STG.E desc[UR12][R20.64], R23 ;  /* 0x0000001714007986 */ /* 0x0043e2000c10190c */
[----:B------:R-:W-:Y:S05]  /*0470*/  BRA `(.L_x_4) ;  /* 0x00000000004c7947 */ /* 0x000fea0003800000 */
.L_x_5:
[----:B------:R-:W-:-:S04]  /*0480*/  ISETP.GE.AND P0, PT, R25, UR4, PT ;  /* 0x0000000419007c0c */ /* 0x000fc8000bf06270 */
[----:B------:R-:W-:-:S13]  /*0490*/  ISETP.LT.OR P0, PT, R2, UR4, P0 ;  /* 0x0000000402007c0c */ /* 0x000fda0008701670 */
[----:B------:R-:W-:Y:S05]  /*04a0*/  @P0 BRA `(.L_x_6) ;  /* 0x00000000001c0947 */ /* 0x000fea0003800000 */
[----:B------:R-:W-:-:S05]  /*04b0*/  IADD3 R23, PT, PT, R7, R25, RZ ;  /* 0x0000001907177210 */ /* 0x000fca0007ffe0ff */
[----:B------:R-:W-:-:S06]  /*04c0*/  IMAD.WIDE R22, R23, 0x4, R8 ;  /* 0x0000000417167825 */ /* 0x000fcc00078e0208 */
[----:B------:R-:W2:Y:S01]  /*04d0*/  LDG.E R23, desc[UR12][R22.64] ;  /* 0x0000000c16177981 */ /* 0x000ea2000c1e1900 */
[----:B------:R-:W-:-:S04]  /*04e0*/  IMAD R21, R6, UR14, R25 ;  /* 0x0000000e06157c24 */ /* 0x000fc8000f8e0219 */
[----:B---3--:R-:W-:-:S05]  /*04f0*/  IMAD.WIDE R20, R21, 0x4, R12 ;  /* 0x0000000415147825 */ /* 0x008fca00078e020c */
[----:B--2---:R2:W-:Y:S01]  /*0500*/  STG.E desc[UR12][R20.64], R23 ;  /* 0x0000001714007986 */ /* 0x0045e2000c10190c */
[----:B------:R-:W-:Y:S05]  /*0510*/  BRA `(.L_x_4) ;  /* 0x0000000000247947 */ /* 0x000fea0003800000 */
.L_x_6:
[----:B------:R-:W-:-:S04]  /*0520*/  VIMNMX R20, PT, PT, R25, R2, PT ;  /* 0x0000000219147248 */ /* 0x000fc80003fe0100 */
[----:B------:R-:W-:-:S13]  /*0530*/  ISETP.GE.AND P0, PT, R20, UR4, PT ;  /* 0x0000000414007c0c */ /* 0x000fda000bf06270 */
[----:B------:R-:W-:Y:S05]  /*0540*/  @!P0 BRA `(.L_x_4) ;  /* 0x0000000000188947 */ /* 0x000fea0003800000 */
[----:B------:R-:W-:-:S04]  /*0550*/  IMAD.IADD R21, R27, 0x1, R25 ;  /* 0x000000011b157824 */ /* 0x000fc800078e0219 */
[----:B------:R-:W-:-:S06]  /*0560*/  IMAD.WIDE R20, R21, 0x4, R8 ;  /* 0x0000000415147825 */ /* 0x000fcc00078e0208 */
[----:B------:R-:W2:Y:S01]  /*0570*/  LDG.E R21, desc[UR12][R20.64] ;  /* 0x0000000c14157981 */ /* 0x000ea2000c1e1900 */
[----:B------:R-:W-:-:S05]  /*0580*/  IADD3 R23, PT, PT, R28, R25, RZ ;  /* 0x000000191c177210 */ /* 0x000fca0007ffe0ff */
[----:B0-----:R-:W-:-:S05]  /*0590*/  IMAD.WIDE R22, R23, 0x4, R14 ;  /* 0x0000000417167825 */ /* 0x001fca00078e020e */
[----:B--2---:R1:W-:Y:S02]  /*05a0*/  STG.E desc[UR12][R22.64], R21 ;  /* 0x0000001516007986 */ /* 0x0043e4000c10190c */
.L_x_4:
[----:B------:R-:W-:Y:S05]  /*05b0*/  BSYNC.RECONVERGENT B1 ;  /* 0x0000000000017941 */ /* 0x000fea0003800200 */
.L_x_2:
[----:B------:R-:W-:Y:S01]  /*05c0*/  IMAD.IADD R25, R4, 0x1, R25 ;  /* 0x0000000104197824 */ /* 0x000fe200078e0219 */
[C---:B------:R-:W-:Y:S02]  /*05d0*/  ISETP.GE.AND P0, PT, R0.reuse, RZ, PT ;  /* 0x000000ff0000720c */ /* 0x040fe40003f06270 */
[----:B------:R-:W-:Y:S02]  /*05e0*/  IADD3 R0, PT, PT, R0, 0x1, RZ ;  /* 0x0000000100007810 */ /* 0x000fe40007ffe0ff */
[----:B------:R-:W-:-:S13]  /*05f0*/  ISETP.LT.OR P0, PT, R25, UR7, !P0 ;  /* 0x0000000719007c0c */ /* 0x000fda000c701670 */
[----:B------:R-:W-:Y:S05]  /*0600*/  @P0 BRA `(.L_x_7) ;  /* 0xfffffffc00480947 */ /* 0x000fea000383ffff */
.L_x_1:
[----:B------:R-:W-:Y:S05]  /*0610*/  BSYNC.RECONVERGENT B0 ;  /* 0x0000000000007941 */ /* 0x000fea0003800200 */
.L_x_0:
[----:B------:R-:W-:-:S05]  /*0620*/  IMAD.IADD R2, R5, 0x1, R2 ;  /* 0x0000000105027824 */ /* 0x000fca00078e0202 */
[----:B------:R-:W-:-:S13]  /*0630*/  ISETP.GE.AND P0, PT, R2, UR7, PT ;  /* 0x0000000702007c0c */ /* 0x000fda000bf06270 */
[----:B------:R-:W-:Y:S05]  /*0640*/  @!P0 BRA `(.L_x_8) ;  /* 0xfffffff800ec8947 */ /* 0x000fea000383ffff */
[----:B------:R-:W-:Y:S05]  /*0650*/  EXIT ;  /* 0x000000000000794d */ /* 0x000fea0003800000 */
.L_x_9:
[----:B------:R-:W-:-:S00]  /*0660*/  BRA `(.L_x_9) ;  /* 0xfffffffc00fc7947 */ /* 0x000fc0000383ffff */
[----:B------:R-:W-:-:S00]  /*0670*/  NOP ;  /* 0x0000000000007918 */ /* 0x000fc00000000000 */
        /* <DEDUP_REMOVED lines=8> */
.L_x_26:


//--------------------- .text._Z14write_quadrantiiiiPfS_ --------------------------
	.section	.text._Z14write_quadrantiiiiPfS_,"ax",@progbits
	.align	128
        .global         _Z14write_quadrantiiiiPfS_
        .type           _Z14write_quadrantiiiiPfS_,@function
        .size           _Z14write_quadrantiiiiPfS_,(.L_x_27 - _Z14write_quadrantiiiiPfS_)
        .other          _Z14write_quadrantiiiiPfS_,@"STO_CUDA_ENTRY STV_DEFAULT"
_Z14write_quadrantiiiiPfS_:
.text._Z14write_quadrantiiiiPfS_:
[----:B------:R-:W-:Y:S01]  /*0000*/  LDC R1, c[0x0][0x37c] ;  /* 0x0000df00ff017b82 */ /* 0x000fe20000000800 */
[----:B------:R-:W0:Y:S01]  /*0010*/  S2R R10, SR_TID.X ;  /* 0x00000000000a7919 */ /* 0x000e220000002100 */
[----:B------:R-:W1:Y:S01]  /*0020*/  LDCU UR4, c[0x0][0x384] ;  /* 0x00007080ff0477ac */ /* 0x000e620008000800 */
[----:B------:R-:W0:Y:S02]  /*0030*/  S2R R3, SR_TID.Y ;  /* 0x0000000000037919 */ /* 0x000e240000002200 */
[----:B0-----:R-:W-:-:S04]  /*0040*/  VIMNMX.U32 R0, PT, PT, R10, R3, !PT ;  /* 0x000000030a007248 */ /* 0x001fc80007fe0000 */
[----:B-1----:R-:W-:-:S13]  /*0050*/  ISETP.GE.U32.AND P0, PT, R0, UR4, PT ;  /* 0x0000000400007c0c */ /* 0x002fda000bf06070 */
[----:B------:R-:W-:Y:S05]  /*0060*/  @P0 EXIT ;  /* 0x000000000000094d */ /* 0x000fea0003800000 */
[----:B------:R-:W0:Y:S08]  /*0070*/  S2UR UR5, SR_CTAID.Y ;  /* 0x00000000000579c3 */ /* 0x000e300000002600 */
[----:B------:R-:W0:Y:S02]  /*0080*/  LDC R2, c[0x0][0x364] ;  /* 0x0000d900ff027b82 */ /* 0x000e240000000800 */
[----:B0-----:R-:W-:-:S05]  /*0090*/  IMAD R0, R2, UR5, R3 ;  /* 0x0000000502007c24 */ /* 0x001fca000f8e0203 */
[----:B------:R-:W-:-:S13]  /*00a0*/  ISETP.GE.AND P0, PT, R0, UR4, PT ;  /* 0x0000000400007c0c */ /* 0x000fda000bf06270 */
[----:B------:R-:W-:Y:S05]  /*00b0*/  @P0 EXIT ;  /* 0x000000000000094d */ /* 0x000fea0003800000 */
[----:B------:R-:W0:Y:S01]  /*00c0*/  S2UR UR5, SR_CTAID.X ;  /* 0x00000000000579c3 */ /* 0x000e220000002500 */
[----:B------:R-:W1:Y:S01]  /*00d0*/  LDCU.64 UR8, c[0x0][0x358] ;  /* 0x00006b00ff0877ac */ /* 0x000e620008000a00 */
[----:B------:R-:W-:-:S06]  /*00e0*/  USHF.L.U32 UR4, UR4, 0x1, URZ ;  /* 0x0000000104047899 */ /* 0x000fcc00080006ff */
[----:B------:R-:W0:Y:S01]  /*00f0*/  LDC R11, c[0x0][0x360] ;  /* 0x0000d800ff0b7b82 */ /* 0x000e220000000800 */
[----:B------:R-:W2:Y:S01]  /*0100*/  LDCU UR6, c[0x0][0x370] ;  /* 0x00006e00ff0677ac */ /* 0x000ea20008000800 */
[----:B------:R-:W3:Y:S02]  /*0110*/  LDCU UR7, c[0x0][0x374] ;  /* 0x00006e80ff0777ac */ /* 0x000ee40008000800 */
[----:B---3--:R-:W-:Y:S02]  /*0120*/  IMAD R13, R2, UR7, RZ ;  /* 0x00000007020d7c24 */ /* 0x008fe4000f8e02ff */
[C---:B0-----:R-:W-:Y:S02]  /*0130*/  IMAD R10, R11.reuse, UR5, R10 ;  /* 0x000000050b0a7c24 */ /* 0x041fe4000f8e020a */
[----:B-12---:R-:W-:-:S07]  /*0140*/  IMAD R11, R11, UR6, RZ ;  /* 0x000000060b0b7c24 */ /* 0x006fce000f8e02ff */
.L_x_13:
[----:B0-----:R-:W0:Y:S01]  /*0150*/  LDC R17, c[0x0][0x384] ;  /* 0x0000e100ff117b82 */ /* 0x001e220000000800 */
[----:B------:R-:W-:Y:S01]  /*0160*/  BSSY.RECONVERGENT B0, `(.L_x_10) ;  /* 0x0000012000007945 */ /* 0x000fe20003800200 */
[----:B0-----:R-:W-:-:S13]  /*0170*/  ISETP.GE.AND P0, PT, R10, R17, PT ;  /* 0x000000110a00720c */ /* 0x001fda0003f06270 */
[----:B------:R-:W-:Y:S05]  /*0180*/  @P0 BRA `(.L_x_11) ;  /* 0x00000000003c0947 */ /* 0x000fea0003800000 */
[----:B------:R-:W0:Y:S01]  /*0190*/  LDC.64 R6, c[0x0][0x388] ;  /* 0x0000e200ff067b82 */ /* 0x000e220000000a00 */
[----:B------:R-:W-:-:S07]  /*01a0*/  MOV R12, R10 ;  /* 0x0000000a000c7202 */ /* 0x000fce0000000f00 */
[----:B------:R-:W1:Y:S08]  /*01b0*/  LDC.64 R4, c[0x0][0x390] ;  /* 0x0000e400ff047b82 */ /* 0x000e700000000a00 */
[----:B------:R-:W2:Y:S01]  /*01c0*/  LDC.64 R2, c[0x0][0x398] ;  /* 0x0000e600ff027b82 */ /* 0x000ea20000000a00 */
[----:B0-----:R-:W-:-:S05]  /*01d0*/  IADD3 R6, PT, PT, R0, R6, RZ ;  /* 0x0000000600067210 */ /* 0x001fca0007ffe0ff */
[----:B------:R-:W-:-:S07]  /*01e0*/  IMAD R15, R6, UR4, R7 ;  /* 0x00000004060f7c24 */ /* 0x000fce000f8e0207 */
.L_x_12:
[----:B0-----:R-:W-:-:S04]  /*01f0*/  IMAD R7, R0, R17, R12 ;  /* 0x0000001100077224 */ /* 0x001fc800078e020c */
[----:B-1----:R-:W-:-:S06]  /*0200*/  IMAD.WIDE R6, R7, 0x4, R4 ;  /* 0x0000000407067825 */ /* 0x002fcc00078e0204 */
[----:B------:R-:W3:Y:S01]  /*0210*/  LDG.E R7, desc[UR8][R6.64] ;  /* 0x0000000806077981 */ /* 0x000ee2000c1e1900 */
[-C--:B------:R-:W-:Y:S02]  /*0220*/  IADD3 R9, PT, PT, R15, R12.reuse, RZ ;  /* 0x0000000c0f097210 */ /* 0x080fe40007ffe0ff */
[----:B------:R-:W-:-:S03]  /*0230*/  IADD3 R12, PT, PT, R11, R12, RZ ;  /* 0x0000000c0b0c7210 */ /* 0x000fc60007ffe0ff */
[----:B--2---:R-:W-:Y:S01]  /*0240*/  IMAD.WIDE R8, R9, 0x4, R2 ;  /* 0x0000000409087825 */ /* 0x004fe200078e0202 */
[----:B------:R-:W-:-:S04]  /*0250*/  ISETP.GE.AND P0, PT, R12, R17, PT ;  /* 0x000000110c00720c */ /* 0x000fc80003f06270 */
[----:B---3--:R0:W-:Y:S09]  /*0260*/  STG.E desc[UR8][R8.64], R7 ;  /* 0x0000000708007986 */ /* 0x0081f2000c101908 */
[----:B------:R-:W-:Y:S05]  /*0270*/  @!P0 BRA `(.L_x_12) ;  /* 0xfffffffc00dc8947 */ /* 0x000fea000383ffff */
.L_x_11:
[----:B------:R-:W-:Y:S05]  /*0280*/  BSYNC.RECONVERGENT B0 ;  /* 0x0000000000007941 */ /* 0x000fea0003800200 */
.L_x_10:
[----:B------:R-:W-:-:S04]  /*0290*/  IADD3 R0, PT, PT, R13, R0, RZ ;  /* 0x000000000d007210 */ /* 0x000fc80007ffe0ff */
[----:B------:R-:W-:-:S13]  /*02a0*/  ISETP.GE.AND P0, PT, R0, R17, PT ;  /* 0x000000110000720c */ /* 0x000fda0003f06270 */
[----:B------:R-:W-:Y:S05]  /*02b0*/  @!P0 BRA `(.L_x_13) ;  /* 0xfffffffc00a48947 */ /* 0x000fea000383ffff */
[----:B------:R-:W-:Y:S05]  /*02c0*/  EXIT ;  /* 0x000000000000794d */ /* 0x000fea0003800000 */
.L_x_14:
        /* <DEDUP_REMOVED lines=11> */
.L_x_27:


//--------------------- .text._Z10matrix_addiifPfS_S_ --------------------------
	.section	.text._Z10matrix_addiifPfS_S_,"ax",@progbits
	.align	128
        .global         _Z10matrix_addiifPfS_S_
        .type           _Z10matrix_addiifPfS_S_,@function
        .size           _Z10matrix_addiifPfS_S_,(.L_x_28 - _Z10matrix_addiifPfS_S_)
        .other          _Z10matrix_addiifPfS_S_,@"STO_CUDA_ENTRY STV_DEFAULT"
_Z10matrix_addiifPfS_S_:
.text._Z10matrix_addiifPfS_S_:
        /* <DEDUP_REMOVED lines=14> */
[----:B------:R-:W2:Y:S06]  /*00e0*/  LDCU UR7, c[0x0][0x388] ;  /* 0x00007100ff0777ac */ /* 0x000eac0008000800 */
[----:B------:R-:W0:Y:S01]  /*00f0*/  LDC R15, c[0x0][0x360] ;  /* 0x0000d800ff0f7b82 */ /* 0x000e220000000800 */
[----:B------:R-:W3:Y:S01]  /*0100*/  LDCU UR5, c[0x0][0x370] ;  /* 0x00006e00ff0577ac */ /* 0x000ee20008000800 */
[----:B------:R-:W4:Y:S02]  /*0110*/  LDCU UR6, c[0x0][0x374] ;  /* 0x00006e80ff0677ac */ /* 0x000f240008000800 */
[----:B----4-:R-:W-:-:S02]  /*0120*/  IMAD R17, R2, UR6, RZ ;  /* 0x0000000602117c24 */ /* 0x010fc4000f8e02ff */
[C---:B0-----:R-:W-:Y:S02]  /*0130*/  IMAD R14, R15.reuse, UR4, R14 ;  /* 0x000000040f0e7c24 */ /* 0x041fe4000f8e020e */
[----:B-123--:R-:W-:-:S07]  /*0140*/  IMAD R15, R15, UR5, RZ ;  /* 0x000000050f0f7c24 */ /* 0x00efce000f8e02ff */
.L_x_18:
[----:B------:R-:W0:Y:S01]  /*0150*/  LDC R21, c[0x0][0x384] ;  /* 0x0000e100ff157b82 */ /* 0x000e220000000800 */
[----:B------:R-:W-:Y:S01]  /*0160*/  BSSY.RECONVERGENT B0, `(.L_x_15) ;  /* 0x0000012000007945 */ /* 0x000fe20003800200 */
[----:B0-----:R-:W-:-:S13]  /*0170*/  ISETP.GE.AND P0, PT, R14, R21, PT ;  /* 0x000000150e00720c */ /* 0x001fda0003f06270 */
[----:B---3--:R-:W-:Y:S05]  /*0180*/  @P0 BRA `(.L_x_16) ;  /* 0x00000000003c0947 */ /* 0x008fea0003800000 */
[----:B------:R-:W0:Y:S01]  /*0190*/  LDC.64 R2, c[0x0][0x3a0] ;  /* 0x0000e800ff027b82 */ /* 0x000e220000000a00 */
[----:B------:R-:W-:-:S07]  /*01a0*/  MOV R16, R14 ;  /* 0x0000000e00107202 */ /* 0x000fce0000000f00 */
[----:B------:R-:W1:Y:S08]  /*01b0*/  LDC.64 R4, c[0x0][0x390] ;  /* 0x0000e400ff047b82 */ /* 0x000e700000000a00 */
[----:B------:R-:W2:Y:S02]  /*01c0*/  LDC.64 R6, c[0x0][0x398] ;  /* 0x0000e600ff067b82 */ /* 0x000ea40000000a00 */
.L_x_17:
[----:B---3--:R-:W-:-:S04]  /*01d0*/  IMAD R13, R0, R21, R16 ;  /* 0x00000015000d7224 */ /* 0x008fc800078e0210 */
[----:B-1----:R-:W-:-:S04]  /*01e0*/  IMAD.WIDE R8, R13, 0x4, R4 ;  /* 0x000000040d087825 */ /* 0x002fc800078e0204 */
[C---:B--2---:R-:W-:Y:S02]  /*01f0*/  IMAD.WIDE R10, R13.reuse, 0x4, R6 ;  /* 0x000000040d0a7825 */ /* 0x044fe400078e0206 */
[----:B------:R-:W2:Y:S04]  /*0200*/  LDG.E R8, desc[UR8][R8.64] ;  /* 0x0000000808087981 */ /* 0x000ea8000c1e1900 */
[----:B------:R-:W2:Y:S01]  /*0210*/  LDG.E R11, desc[UR8][R10.64] ;  /* 0x000000080a0b7981 */ /* 0x000ea2000c1e1900 */
[----:B0-----:R-:W-:Y:S01]  /*0220*/  IMAD.WIDE R12, R13, 0x4, R2 ;  /* 0x000000040d0c7825 */ /* 0x001fe200078e0202 */
[----:B------:R-:W-:-:S04]  /*0230*/  IADD3 R16, PT, PT, R15, R16, RZ ;  /* 0x000000100f107210 */ /* 0x000fc80007ffe0ff */
[----:B------:R-:W-:Y:S01]  /*0240*/  ISETP.GE.AND P0, PT, R16, R21, PT ;  /* 0x000000151000720c */ /* 0x000fe20003f06270 */
[----:B--2---:R-:W-:-:S05]  /*0250*/  FFMA R19, R11, UR7, R8 ;  /* 0x000000070b137c23 */ /* 0x004fca0008000008 */
[----:B------:R3:W-:Y:S07]  /*0260*/  STG.E desc[UR8][R12.64], R19 ;  /* 0x000000130c007986 */ /* 0x0007ee000c101908 */
[----:B------:R-:W-:Y:S05]  /*0270*/  @!P0 BRA `(.L_x_17) ;  /* 0xfffffffc00d48947 */ /* 0x000fea000383ffff */
.L_x_16:
[----:B------:R-:W-:Y:S05]  /*0280*/  BSYNC.RECONVERGENT B0 ;  /* 0x0000000000007941 */ /* 0x000fea0003800200 */
.L_x_15:
[----:B------:R-:W-:-:S04]  /*0290*/  IADD3 R0, PT, PT, R17, R0, RZ ;  /* 0x0000000011007210 */ /* 0x000fc80007ffe0ff */
[----:B------:R-:W-:-:S13]  /*02a0*/  ISETP.GE.AND P0, PT, R0, R21, PT ;  /* 0x000000150000720c */ /* 0x000fda0003f06270 */
[----:B------:R-:W-:Y:S05]  /*02b0*/  @!P0 BRA `(.L_x_18) ;  /* 0xfffffffc00a48947 */ /* 0x000fea000383ffff */
[----:B------:R-:W-:Y:S05]  /*02c0*/  EXIT ;  /* 0x000000000000794d */ /* 0x000fea0003800000 */
.L_x_19:
        /* <DEDUP_REMOVED lines=11> */
.L_x_28:


//--------------------- .text._Z10matrix_muliPfS_S_ --------------------------
	.section	.text._Z10matrix_muliPfS_S_,"ax",@progbits
	.align	128
        .global         _Z10matrix_muliPfS_S_
        .type           _Z10matrix_muliPfS_S_,@function
        .size           _Z10matrix_muliPfS_S_,(.L_x_29 - _Z10matrix_muliPfS_S_)
        .other          _Z10matrix_muliPfS_S_,@"STO_CUDA_ENTRY STV_DEFAULT"
_Z10matrix_muliPfS_S_:
.text._Z10matrix_muliPfS_S_:
[----:B------:R-:W-:Y:S01]  /*0000*/  LDC R1, c[0x0][0x37c] ;  /* 0x0000df00ff017b82 */ /* 0x000fe20000000800 */
[----:B------:R-:W0:Y:S01]  /*0010*/  S2R R6, SR_TID.X ;  /* 0x0000000000067919 */ /* 0x000e220000002100 */
[----:B------:R-:W1:Y:S01]  /*0020*/  LDCU UR12, c[0x0][0x380] ;  /* 0x00007000ff0c77ac */ /* 0x000e620008000800 */
[----:B------:R-:W0:Y:S02]  /*0030*/  S2R R0, SR_TID.Y ;  /* 0x0000000000007919 */ /* 0x000e240000002200 */
[----:B0-----:R-:W-:-:S04]  /*0040*/  VIMNMX.U32 R2, PT, PT, R6, R0, !PT ;  /* 0x0000000006027248 */ /* 0x001fc80007fe0000 */
[----:B-1----:R-:W-:-:S13]  /*0050*/  ISETP.GE.U32.AND P0, PT, R2, UR12, PT ;  /* 0x0000000c02007c0c */ /* 0x002fda000bf06070 */
[----:B------:R-:W-:Y:S05]  /*0060*/  @P0 EXIT ;  /* 0x000000000000094d */ /* 0x000fea0003800000 */
[----:B------:R-:W0:Y:S01]  /*0070*/  S2R R4, SR_CgaCtaId ;  /* 0x0000000000047919 */ /* 0x000e220000008800 */
[----:B------:R-:W-:Y:S01]  /*0080*/  MOV R2, 0x400 ;  /* 0x0000040000027802 */ /* 0x000fe20000000f00 */
[----:B------:R-:W1:Y:S01]  /*0090*/  LDC R11, c[0x0][0x364] ;  /* 0x0000d900ff0b7b82 */ /* 0x000e620000000800 */
[----:B------:R-:W-:Y:S01]  /*00a0*/  UISETP.GE.AND UP0, UPT, UR12, -0x1e, UPT ;  /* 0xffffffe20c00788c */ /* 0x000fe2000bf06270 */
[----:B------:R-:W-:Y:S01]  /*00b0*/  HFMA2 R5, -RZ, RZ, 0, 0 ;  /* 0x00000000ff057431 */ /* 0x000fe200000001ff */
[----:B------:R-:W-:Y:S01]  /*00c0*/  IADD3 R3, PT, PT, R2, 0x2080, RZ ;  /* 0x0000208002037810 */ /* 0x000fe20007ffe0ff */
[----:B------:R-:W2:Y:S04]  /*00d0*/  LDCU.64 UR10, c[0x0][0x358] ;  /* 0x00006b00ff0a77ac */ /* 0x000ea80008000a00 */
[----:B------:R-:W1:Y:S08]  /*00e0*/  S2UR UR4, SR_CTAID.Y ;  /* 0x00000000000479c3 */ /* 0x000e700000002600 */
[----:B------:R-:W3:Y:S08]  /*00f0*/  S2UR UR5, SR_CTAID.X ;  /* 0x00000000000579c3 */ /* 0x000ef00000002500 */
[----:B------:R-:W3:Y:S01]  /*0100*/  LDC R13, c[0x0][0x360] ;  /* 0x0000d800ff0d7b82 */ /* 0x000ee20000000800 */
[----:B0-----:R-:W-:Y:S01]  /*0110*/  LEA R3, R4, R3, 0x18 ;  /* 0x0000000304037211 */ /* 0x001fe200078ec0ff */
[----:B-1----:R-:W-:-:S03]  /*0120*/  IMAD R7, R11, UR4, R0 ;  /* 0x000000040b077c24 */ /* 0x002fc6000f8e0200 */
[----:B------:R-:W-:-:S04]  /*0130*/  LEA R9, R0, R3, 0x7 ;  /* 0x0000000300097211 */ /* 0x000fc800078e38ff */
[----:B------:R-:W-:-:S05]  /*0140*/  LEA R10, R6, R9, 0x2 ;  /* 0x00000009060a7211 */ /* 0x000fca00078e10ff */
[----:B------:R0:W-:Y:S01]  /*0150*/  STS [R10], RZ ;  /* 0x000000ff0a007388 */ /* 0x0001e20000000800 */
[----:B---3--:R-:W-:Y:S01]  /*0160*/  IMAD R8, R13, UR5, R6 ;  /* 0x000000050d087c24 */ /* 0x008fe2000f8e0206 */
[----:B0-2---:R-:W-:Y:S06]  /*0170*/  BRA.U !UP0, `(.L_x_20) ;  /* 0x0000000908c47547 */ /* 0x005fec000b800000 */
[----:B------:R-:W-:Y:S01]  /*0180*/  UISETP.LT.AND UP0, UPT, UR12, 0x20, UPT ;  /* 0x000000200c00788c */ /* 0x000fe2000bf01270 */
[----:B------:R-:W-:Y:S01]  /*0190*/  IADD3 R15, PT, PT, R2, 0x1000, RZ ;  /* 0x00001000020f7810 */ /* 0x000fe20007ffe0ff */
[----:B------:R-:W-:Y:S01]  /*01a0*/  UIADD3 UR5, UPT, UPT, UR12, -0x1, URZ ;  /* 0xffffffff0c057890 */ /* 0x000fe2000fffe0ff */
[C---:B------:R-:W-:Y:S01]  /*01b0*/  LEA R3, R4.reuse, R2, 0x18 ;  /* 0x0000000204037211 */ /* 0x040fe200078ec0ff */
[----:B------:R-:W-:Y:S01]  /*01c0*/  USEL UR4, UR12, 0x20, UP0 ;  /* 0x000000200c047887 */ /* 0x000fe20008000000 */
[----:B------:R-:W-:Y:S01]  /*01d0*/  LEA R15, R4, R15, 0x18 ;  /* 0x0000000f040f7211 */ /* 0x000fe200078ec0ff */
[----:B------:R-:W-:Y:S01]  /*01e0*/  USHF.R.S32.HI UR6, URZ, 0x1f, UR5 ;  /* 0x0000001fff067899 */ /* 0x000fe20008011405 */
[C---:B------:R-:W-:Y:S01]  /*01f0*/  LEA R3, R0.reuse, R3, 0x7 ;  /* 0x0000000300037211 */ /* 0x040fe200078e38ff */
[----:B------:R-:W-:Y:S01]  /*0200*/  ULOP3.LUT UR7, UR4, 0xffff, URZ, 0xc0, !UPT ;  /* 0x0000ffff04077892 */ /* 0x000fe2000f8ec0ff */
[----:B------:R-:W-:Y:S01]  /*0210*/  IADD3 R12, PT, PT, R9, 0x8, RZ ;  /* 0x00000008090c7810 */ /* 0x000fe20007ffe0ff */
[----:B------:R-:W-:Y:S01]  /*0220*/  ULEA.HI UR6, UR6, UR5, URZ, 0x5 ;  /* 0x0000000506067291 */ /* 0x000fe2000f8f28ff */
[----:B------:R-:W-:Y:S01]  /*0230*/  IMAD R17, R0, 0x84, R15 ;  /* 0x0000008400117824 */ /* 0x000fe200078e020f */
[----:B------:R-:W-:Y:S01]  /*0240*/  USHF.R.U32.HI UR7, URZ, 0x2, UR7 ;  /* 0x00000002ff077899 */ /* 0x000fe20008011607 */
[----:B------:R-:W-:Y:S01]  /*0250*/  MOV R14, R6 ;  /* 0x00000006000e7202 */ /* 0x000fe20000000f00 */
[----:B------:R-:W-:Y:S01]  /*0260*/  ULOP3.LUT UR9, UR4, 0x3, URZ, 0xc0, !UPT ;  /* 0x0000000304097892 */ /* 0x000fe2000f8ec0ff */
[C---:B------:R-:W-:Y:S01]  /*0270*/  LEA R16, R6.reuse, R3, 0x2 ;  /* 0x0000000306107211 */ /* 0x040fe200078e10ff */
[----:B------:R-:W-:Y:S01]  /*0280*/  USHF.L.U32 UR7, UR7, 0x2, URZ ;  /* 0x0000000207077899 */ /* 0x000fe200080006ff */
[----:B------:R-:W-:Y:S01]  /*0290*/  LEA R17, R6, R17, 0x2 ;  /* 0x0000001106117211 */ /* 0x000fe200078e10ff */
[----:B------:R-:W-:-:S02]  /*02a0*/  ULOP3.LUT UR5, UR4, 0x3c, URZ, 0xc0, !UPT ;  /* 0x0000003c04057892 */ /* 0x000fc4000f8ec0ff */
[----:B------:R-:W-:Y:S02]  /*02b0*/  ULOP3.LUT UR4, UR7, 0x3c, URZ, 0xe2, !UPT ;  /* 0x0000003c07047892 */ /* 0x000fe4000f8ee2ff */
[----:B------:R-:W-:Y:S02]  /*02c0*/  USHF.R.S32.HI UR6, URZ, 0x5, UR6 ;  /* 0x00000005ff067899 */ /* 0x000fe40008011406 */
[----:B------:R-:W-:-:S03]  /*02d0*/  UIADD3 UR8, UPT, UPT, -UR4, URZ, URZ ;  /* 0x000000ff04087290 */ /* 0x000fc6000fffe1ff */
[----:B------:R-:W-:-:S09]  /*02e0*/  UMOV UR4, URZ ;  /* 0x000000ff00047c82 */ /* 0x000fd20008000000 */
.L_x_24:
[----:B0-234-:R-:W0:Y:S01]  /*02f0*/  LDC.64 R4, c[0x0][0x388] ;  /* 0x0000e200ff047b82 */ /* 0x01de220000000a00 */
[----:B-1----:R-:W1:Y:S07]  /*0300*/  LDCU UR13, c[0x0][0x380] ;  /* 0x00007000ff0d77ac */ /* 0x002e6e0008000800 */
[----:B------:R-:W2:Y:S01]  /*0310*/  LDC.64 R2, c[0x0][0x390] ;  /* 0x0000e400ff027b82 */ /* 0x000ea20000000a00 */
[----:B-1----:R-:W-:Y:S02]  /*0320*/  IMAD R19, R7, UR13, R14 ;  /* 0x0000000d07137c24 */ /* 0x002fe4000f8e020e */
[----:B------:R-:W-:-:S02]  /*0330*/  IMAD R21, R0, UR13, R8 ;  /* 0x0000000d00157c24 */ /* 0x000fc4000f8e0208 */
[----:B0-----:R-:W-:-:S06]  /*0340*/  IMAD.WIDE R4, R19, 0x4, R4 ;  /* 0x0000000413047825 */ /* 0x001fcc00078e0204 */
[----:B------:R-:W3:Y:S01]  /*0350*/  LDG.E R5, desc[UR10][R4.64] ;  /* 0x0000000a04057981 */ /* 0x000ee2000c1e1900 */
[----:B--2---:R-:W-:-:S06]  /*0360*/  IMAD.WIDE R2, R21, 0x4, R2 ;  /* 0x0000000415027825 */ /* 0x004fcc00078e0202 */
[----:B------:R-:W2:Y:S01]  /*0370*/  LDG.E R2, desc[UR10][R2.64] ;  /* 0x0000000a02027981 */ /* 0x000ea2000c1e1900 */
[----:B------:R-:W-:Y:S01]  /*0380*/  UISETP.GE.AND UP1, UPT, UR13, 0x1, UPT ;  /* 0x000000010d00788c */ /* 0x000fe2000bf26270 */
[----:B------:R-:W-:Y:S01]  /*0390*/  UMOV UR7, UR4 ;  /* 0x0000000400077c82 */ /* 0x000fe20008000000 */
[----:B------:R-:W-:Y:S02]  /*03a0*/  UIADD3 UR4, UPT, UPT, UR4, 0x1, URZ ;  /* 0x0000000104047890 */ /* 0x000fe4000fffe0ff */
[----:B------:R-:W-:Y:S01]  /*03b0*/  UISETP.NE.AND UP0, UPT, UR7, UR6, UPT ;  /* 0x000000060700728c */ /* 0x000fe2000bf05270 */
[----:B---3--:R0:W-:Y:S04]  /*03c0*/  STS [R16], R5 ;  /* 0x0000000510007388 */ /* 0x0081e80000000800 */
[----:B--2---:R0:W-:Y:S01]  /*03d0*/  STS [R17], R2 ;  /* 0x0000000211007388 */ /* 0x0041e20000000800 */
[----:B------:R-:W-:Y:S06]  /*03e0*/  BAR.SYNC.DEFER_BLOCKING 0x0 ;  /* 0x0000000000007b1d */ /* 0x000fec0000010000 */
[----:B------:R-:W-:Y:S05]  /*03f0*/  BRA.U !UP1, `(.L_x_21) ;  /* 0x0000000909107547 */ /* 0x000fea000b800000 */
[----:B0-----:R0:W1:Y:S01]  /*0400*/  LDS R2, [R16] ;  /* 0x0000000010027984 */ /* 0x0010620000000800 */
[----:B------:R-:W-:Y:S01]  /*0410*/  UISETP.GE.AND UP1, UPT, UR13, 0x4, UPT ;  /* 0x000000040d00788c */ /* 0x000fe2000bf26270 */
[----:B------:R-:W-:-:S08]  /*0420*/  HFMA2 R4, -RZ, RZ, 0, 0 ;  /* 0x00000000ff047431 */ /* 0x000fd000000001ff */
[----:B0-----:R-:W-:Y:S05]  /*0430*/  BRA.U !UP1, `(.L_x_22) ;  /* 0x0000000509247547 */ /* 0x001fea000b800000 */
[C---:B------:R-:W-:Y:S01]  /*0440*/  IMAD R4, R6.reuse, 0x84, R15 ;  /* 0x0000008406047824 */ /* 0x040fe200078e020f */
[C---:B------:R-:W-:Y:S01]  /*0450*/  ISETP.NE.AND P0, PT, R6.reuse, RZ, PT ;  /* 0x000000ff0600720c */ /* 0x040fe20003f05270 */
[----:B------:R-:W-:Y:S01]  /*0460*/  UMOV UR7, UR8 ;  /* 0x0000000800077c82 */ /* 0x000fe20008000000 */
[----:B------:R-:W-:Y:S02]  /*0470*/  ISETP.NE.AND P1, PT, R6, RZ, PT ;  /* 0x000000ff0600720c */ /* 0x000fe40003f25270 */
[----:B------:R-:W-:Y:S02]  /*0480*/  MOV R3, R12 ;  /* 0x0000000c00037202 */ /* 0x000fe40000000f00 */
[----:B------:R-:W-:-:S09]  /*0490*/  IADD3 R4, PT, PT, R4, 0x8, RZ ;  /* 0x0000000804047810 */ /* 0x000fd20007ffe0ff */
.L_x_23:
[----:B------:R-:W1:Y:S01]  /*04a0*/  LDS R5, [R4+-0x8] ;  /* 0xfffff80004057984 */ /* 0x000e620000000800 */
[----:B------:R-:W-:-:S03]  /*04b0*/  UIADD3 UR7, UPT, UPT, UR7, 0x4, URZ ;  /* 0x0000000407077890 */ /* 0x000fc6000fffe0ff */
[----:B------:R-:W-:Y:S01]  /*04c0*/  @!P0 LDS R23, [R3+-0x8] ;  /* 0xfffff80003178984 */ /* 0x000fe20000000800 */
[----:B------:R-:W-:Y:S01]  /*04d0*/  UISETP.NE.AND UP1, UPT, UR7, URZ, UPT ;  /* 0x000000ff0700728c */ /* 0x000fe2000bf25270 */
[----:B-1----:R-:W-:-:S05]  /*04e0*/  FMUL R5, R2, R5 ;  /* 0x0000000502057220 */ /* 0x002fca0000400000 */
[----:B------:R-:W0:Y:S02]  /*04f0*/  SHFL.DOWN PT, R18, R5, 0x10, 0x1f ;  /* 0x0a001f0005127f89 */ /* 0x000e2400000e0000 */
[----:B0-----:R-:W-:-:S05]  /*0500*/  FADD R18, R5, R18 ;  /* 0x0000001205127221 */ /* 0x001fca0000000000 */
[----:B------:R-:W0:Y:S02]  /*0510*/  SHFL.DOWN PT, R19, R18, 0x8, 0x1f ;  /* 0x09001f0012137f89 */ /* 0x000e2400000e0000 */
[----:B0-----:R-:W-:-:S05]  /*0520*/  FADD R19, R18, R19 ;  /* 0x0000001312137221 */ /* 0x001fca0000000000 */
[----:B------:R-:W0:Y:S02]  /*0530*/  SHFL.DOWN PT, R20, R19, 0x4, 0x1f ;  /* 0x08801f0013147f89 */ /* 0x000e2400000e0000 */
[----:B0-----:R-:W-:-:S05]  /*0540*/  FADD R20, R19, R20 ;  /* 0x0000001413147221 */ /* 0x001fca0000000000 */
[----:B------:R-:W0:Y:S02]  /*0550*/  SHFL.DOWN PT, R21, R20, 0x2, 0x1f ;  /* 0x08401f0014157f89 */ /* 0x000e2400000e0000 */
[----:B0-----:R-:W-:-:S05]  /*0560*/  FADD R21, R20, R21 ;  /* 0x0000001514157221 */ /* 0x001fca0000000000 */
[----:B------:R-:W0:Y:S02]  /*0570*/  SHFL.DOWN PT, R22, R21, 0x1, 0x1f ;  /* 0x08201f0015167f89 */ /* 0x000e2400000e0000 */
[----:B0-----:R-:W-:-:S04]  /*0580*/  FADD R22, R21, R22 ;  /* 0x0000001615167221 */ /* 0x001fc80000000000 */
[----:B------:R-:W-:Y:S02]  /*0590*/  @!P0 FADD R22, R22, R23 ;  /* 0x0000001716168221 */ /* 0x000fe40000000000 */
[----:B------:R-:W-:Y:S04]  /*05a0*/  @!P0 LDS R23, [R3+-0x4] ;  /* 0xfffffc0003178984 */ /* 0x000fe80000000800 */
[----:B------:R-:W-:Y:S04]  /*05b0*/  @!P0 STS [R3+-0x8], R22 ;  /* 0xfffff81603008388 */ /* 0x000fe80000000800 */
[----:B------:R-:W0:Y:S02]  /*05c0*/  LDS R5, [R4+-0x4] ;  /* 0xfffffc0004057984 */ /* 0x000e240000000800 */
[----:B0-----:R-:W-:-:S05]  /*05d0*/  FMUL R5, R2, R5 ;  /* 0x0000000502057220 */ /* 0x001fca0000400000 */
        /* <DEDUP_REMOVED lines=10> */
[----:B------:R-:W-:-:S05]  /*0680*/  @!P0 FADD R22, R22, R23 ;  /* 0x0000001716168221 */ /* 0x000fca0000000000 */
[----:B------:R-:W-:Y:S01]  /*0690*/  @!P0 STS [R3+-0x4], R22 ;  /* 0xfffffc1603008388 */ /* 0x000fe20000000800 */
[----:B------:R-:W-:-:S03]  /*06a0*/  PLOP3.LUT P0, PT, P1, PT, PT, 0x80, 0x8 ;  /* 0x000000000008781c */ /* 0x000fc60000f0f070 */
[----:B------:R-:W0:Y:S10]  /*06b0*/  LDS R5, [R4] ;  /* 0x0000000004057984 */ /* 0x000e340000000800 */
[----:B------:R-:W-:Y:S01]  /*06c0*/  @!P0 LDS R23, [R3] ;  /* 0x0000000003178984 */ /* 0x000fe20000000800 */
        /* <DEDUP_REMOVED lines=12> */
[----:B------:R-:W-:Y:S04]  /*0790*/  @!P0 LDS R23, [R3+0x4] ;  /* 0x0000040003178984 */ /* 0x000fe80000000800 */
[----:B------:R-:W-:Y:S04]  /*07a0*/  @!P0 STS [R3], R22 ;  /* 0x0000001603008388 */ /* 0x000fe80000000800 */
[----:B------:R0:W1:Y:S02]  /*07b0*/  LDS R5, [R4+0x4] ;  /* 0x0000040004057984 */ /* 0x0000640000000800 */
[----:B0-----:R-:W-:Y:S01]  /*07c0*/  IADD3 R4, PT, PT, R4, 0x10, RZ ;  /* 0x0000001004047810 */ /* 0x001fe20007ffe0ff */
        /* <DEDUP_REMOVED lines=12> */
[----:B------:R0:W-:Y:S02]  /*0890*/  @!P0 STS [R3+0x4], R22 ;  /* 0x0000041603008388 */ /* 0x0001e40000000800 */
[----:B0-----:R-:W-:Y:S01]  /*08a0*/  IADD3 R3, PT, PT, R3, 0x10, RZ ;  /* 0x0000001003037810 */ /* 0x001fe20007ffe0ff */
[----:B------:R-:W-:Y:S06]  /*08b0*/  BRA.U UP1, `(.L_x_23) ;  /* 0xfffffff901f87547 */ /* 0x000fec000b83ffff */
[----:B------:R-:W-:-:S07]  /*08c0*/  MOV R4, UR5 ;  /* 0x0000000500047c02 */ /* 0x000fce0008000f00 */
.L_x_22:
[----:B------:R-:W-:-:S09]  /*08d0*/  UISETP.NE.AND UP1, UPT, UR9, URZ, UPT ;  /* 0x000000ff0900728c */ /* 0x000fd2000bf25270 */
[----:B------:R-:W-:Y:S05]  /*08e0*/  BRA.U !UP1, `(.L_x_21) ;  /* 0x0000000109d47547 */ /* 0x000fea000b800000 */
[C---:B------:R-:W-:Y:S01]  /*08f0*/  IMAD R3, R6.reuse, 0x84, R15 ;  /* 0x0000008406037824 */ /* 0x040fe200078e020f */
[----:B------:R-:W-:Y:S01]  /*0900*/  ISETP.NE.AND P0, PT, R6, RZ, PT ;  /* 0x000000ff0600720c */ /* 0x000fe20003f05270 */
[----:B------:R-:W-:-:S03]  /*0910*/  UISETP.NE.AND UP1, UPT, UR9, 0x1, UPT ;  /* 0x000000010900788c */ /* 0x000fc6000bf25270 */
[C---:B------:R-:W-:Y:S02]  /*0920*/  LEA R3, R4.reuse, R3, 0x2 ;  /* 0x0000000304037211 */ /* 0x040fe400078e10ff */
[----:B------:R-:W-:-:S03]  /*0930*/  LEA R4, R4, R9, 0x2 ;  /* 0x0000000904047211 */ /* 0x000fc600078e10ff */
[----:B------:R-:W1:Y:S04]  /*0940*/  LDS R5, [R3] ;  /* 0x0000000003057984 */ /* 0x000e680000000800 */
[----:B------:R-:W-:Y:S01]  /*0950*/  @!P0 LDS R23, [R4] ;  /* 0x0000000004178984 */ /* 0x000fe20000000800 */
        /* <DEDUP_REMOVED lines=12> */
[----:B------:R2:W-:Y:S01]  /*0a20*/  @!P0 STS [R4], R23 ;  /* 0x0000001704008388 */ /* 0x0005e20000000800 */
[----:B------:R-:W-:Y:S05]  /*0a30*/  BRA.U !UP1, `(.L_x_21) ;  /* 0x0000000109807547 */ /* 0x000fea000b800000 */
[----:B------:R-:W0:Y:S01]  /*0a40*/  LDS R5, [R3+0x4] ;  /* 0x0000040003057984 */ /* 0x000e220000000800 */
[----:B------:R-:W-:-:S03]  /*0a50*/  UISETP.NE.AND UP1, UPT, UR9, 0x2, UPT ;  /* 0x000000020900788c */ /* 0x000fc6000bf25270 */
[----:B--2---:R-:W-:Y:S01]  /*0a60*/  @!P0 LDS R23, [R4+0x4] ;  /* 0x0000040004178984 */ /* 0x004fe20000000800 */
        /* <DEDUP_REMOVED lines=12> */
[----:B------:R3:W-:Y:S01]  /*0b30*/  @!P0 STS [R4+0x4], R5 ;  /* 0x0000040504008388 */ /* 0x0007e20000000800 */
[----:B------:R-:W-:Y:S05]  /*0b40*/  BRA.U !UP1, `(.L_x_21) ;  /* 0x00000001093c7547 */ /* 0x000fea000b800000 */
[----:B------:R-:W0:Y:S04]  /*0b50*/  LDS R3, [R3+0x8] ;  /* 0x0000080003037984 */ /* 0x000e280000000800 */
[----:B------:R-:W-:Y:S01]  /*0b60*/  @!P0 LDS R22, [R4+0x8] ;  /* 0x0000080004168984 */ /* 0x000fe20000000800 */
[----:B0-----:R-:W-:-:S05]  /*0b70*/  FMUL R2, R2, R3 ;  /* 0x0000000302027220 */ /* 0x001fca0000400000 */
[----:B---3--:R-:W0:Y:S02]  /*0b80*/  SHFL.DOWN PT, R5, R2, 0x10, 0x1f ;  /* 0x0a001f0002057f89 */ /* 0x008e2400000e0000 */
        /* <DEDUP_REMOVED lines=11> */
.L_x_21:
[----:B------:R-:W-:Y:S01]  /*0c40*/  BAR.SYNC.DEFER_BLOCKING 0x0 ;  /* 0x0000000000007b1d */ /* 0x000fe20000010000 */
[----:B------:R-:W-:Y:S02]  /*0c50*/  IADD3 R14, PT, PT, R13, R14, RZ ;  /* 0x0000000e0d0e7210 */ /* 0x000fe40007ffe0ff */
[----:B------:R-:W-:-:S03]  /*0c60*/  IADD3 R0, PT, PT, R11, R0, RZ ;  /* 0x000000000b007210 */ /* 0x000fc60007ffe0ff */
[----:B------:R-:W-:Y:S05]  /*0c70*/  BRA.U UP0, `(.L_x_24) ;  /* 0xfffffff5009c7547 */ /* 0x000fea000b83ffff */
[----:B0--3--:R0:W3:Y:S02]  /*0c80*/  LDS R5, [R10] ;  /* 0x000000000a057984 */ /* 0x0090e40000000800 */
.L_x_20:
[----:B-1--4-:R-:W1:Y:S01]  /*0c90*/  LDC.64 R2, c[0x0][0x398] ;  /* 0x0000e600ff027b82 */ /* 0x012e620000000a00 */
[----:B------:R-:W4:Y:S02]  /*0ca0*/  LDCU UR4, c[0x0][0x380] ;  /* 0x00007000ff0477ac */ /* 0x000f240008000800 */
[----:B----4-:R-:W-:-:S04]  /*0cb0*/  IMAD R7, R7, UR4, R8 ;  /* 0x0000000407077c24 */ /* 0x010fc8000f8e0208 */
[----:B-1----:R-:W-:-:S05]  /*0cc0*/  IMAD.WIDE.U32 R2, R7, 0x4, R2 ;  /* 0x0000000407027825 */ /* 0x002fca00078e0002 */
[----:B---3--:R-:W-:Y:S01]  /*0cd0*/  STG.E desc[UR10][R2.64], R5 ;  /* 0x0000000502007986 */ /* 0x008fe2000c10190a */
[----:B------:R-:W-:Y:S05]  /*0ce0*/  EXIT ;  /* 0x000000000000794d */ /* 0x000fea0003800000 */
.L_x_25:
        /* <DEDUP_REMOVED lines=9> */
.L_x_29:


//--------------------- .nv.shared.reserved.0     --------------------------
	.section	.nv.shared.reserved.0,"aw",@nobits
	.weak		__nv_reservedSMEM_offset_0_alias
	.size		__nv_reservedSMEM_offset_0_alias, 0, 64
	.other		__nv_reservedSMEM_offset_0_alias,@"STO_CUDA_RESERVED_SHARED STV_DEFAULT"
__nv_reservedSMEM_offset_0_alias:
	.zero		0
	.zero		64


//--------------------- .nv.shared._Z10matrix_muliPfS_S_ --------------------------
	.section	.nv.shared._Z10matrix_muliPfS_S_,"aw",@nobits
	.sectionflags	@""
	.align	4
.nv.shared._Z10matrix_muliPfS_S_:
	.zero		13440


//--------------------- .nv.constant0._Z7quarterimPfS_S_S_S_ --------------------------
	.section	.nv.constant0._Z7quarterimPfS_S_S_S_,"a",@progbits
	.sectionflags	@""
	.align	4
.nv.constant0._Z7quarterimPfS_S_S_S_:
	.zero		952


//--------------------- .nv.constant0._Z14write_quadrantiiiiPfS_ --------------------------
	.section	.nv.constant0._Z14write_quadrantiiiiPfS_,"a",@progbits
	.sectionflags	@""
	.align	4
.nv.constant0._Z14write_quadrantiiiiPfS_:
	.zero		928


//--------------------- .nv.constant0._Z10matrix_addiifPfS_S_ --------------------------
	.section	.nv.constant0._Z10matrix_addiifPfS_S_,"a",@progbits
	.sectionflags	@""
	.align	4
.nv.constant0._Z10matrix_addiifPfS_S_:
	.zero		936


//--------------------- .nv.constant0._Z10matrix_muliPfS_S_ --------------------------
	.section	.nv.constant0._Z10matrix_muliPfS_S_,"a",@progbits
	.sectionflags	@""
	.align	4
.nv.constant0._Z10matrix_muliPfS_S_:
	.zero		928


//--------------------- SYMBOLS --------------------------

	.type		.nv.reservedSmem.offset0,@object
	.size		.nv.reservedSmem.offset0,0x4
	.type		.nv.reservedSmem.cap,@object
	.size		.nv.reservedSmem.cap,0x4
